	.target	sm_90a

	.elftype	@"ET_EXEC"


//--------------------- .note.nv.tkinfo           --------------------------
	.section	.note.nv.tkinfo,"",@"SHT_NOTE"
	.sectionflags	@"SHF_NOTE_NV_TKINFO"
	.tkinfo
        /*0018*/ 	.word	0x00000002
        /*0030*/ 	.string	""
        /*0030*/ 	.string	"ptxas"
        /*0030*/ 	.string	"Cuda compilation tools, release 13.0, V13.0.88"
        /*0030*/ 	.string	"Build cuda_13.0.r13.0/compiler.36424714_0"
        /*0030*/ 	.string	"-arch sm_90a -m 64 "



//--------------------- .note.nv.cuinfo           --------------------------
	.section	.note.nv.cuinfo,"",@"SHT_NOTE"
	.sectionflags	@"SHF_NOTE_NV_CUINFO"
        /*0018*/ 	.short	0x0002
        /*001a*/ 	.short	0x005a
        /*001c*/ 	.short	0x0082
	.zero		2


//--------------------- .nv.info                  --------------------------
	.section	.nv.info,"",@"SHT_CUDA_INFO"
	.align	4


	//----- nvinfo : EIATTR_REGCOUNT
	.align		4
        /*0000*/ 	.byte	0x04, 0x2f
        /*0002*/ 	.short	(.L_16 - .L_15)
	.align		4
.L_15:
        /*0004*/ 	.word	index@(_ZN7cutlass13device_kernelINS_4gemm6kernel13GemmUniversalIN4cute5tupleIJiiiiEEENS1_10collective13CollectiveMmaINS1_39MainloopSm90TmaGmmaRmemAWarpSpecializedILi7ENS5_IJNS4_1CILi1EEESB_SB_EEENS1_35KernelTmaWarpSpecializedCooperativeEEENS5_IJNSA_ILi128EEESF_SF_EEENS_12float_e5m2_tENS5_IJSB_llEEESH_SI_NS4_8TiledMMAINS4_8MMA_AtomIJNS4_4SM904GMMA31MMA_64x128x32_F32E5M2E5M2_RS_TNILNSM_7ScaleInE1ELSO_1EEEEEENS4_6LayoutINS5_IJNSA_ILi2EEESB_SB_EEENS5_IJSB_NSA_ILi0EEESU_EEEEENS5_IJNS4_10UnderscoreESX_SX_EEEEENS4_13SM90_TMA_LOADENS4_14ComposedLayoutINS4_7SwizzleILi3ELi4ELi3EEENS4_18smem_ptr_flag_bitsILi8EEENSR_INS5_IJSF_NSA_ILi8EEEEEENS5_IJSB_SF_EEEEEEENS4_9Copy_AtomIJNS4_39AutoVectorizingCopyWithAssumedAlignmentILi128EEESH_EEENS4_8identityES10_S1A_vS1F_EENS_8epilogue10collective6detail29Sm90TmaWarpSpecializedAdapterINS1I_15DefaultEpilogueISH_NS5_IJlSB_lEEES1M_NS1H_6thread17LinearCombinationISH_Li1EffLNS1N_9ScaleType4KindE0ELNS_15FloatRoundStyleE2ESH_EENS1_15EpilogueDefaultEEEEEvvEEEEvNT_6ParamsE)
        /*0008*/ 	.word	0x000000a8


	//----- nvinfo : EIATTR_FRAME_SIZE
	.align		4
.L_16:
        /*000c*/ 	.byte	0x04, 0x11
        /*000e*/ 	.short	(.L_18 - .L_17)
	.align		4
.L_17:
        /*0010*/ 	.word	index@(_ZN7cutlass13device_kernelINS_4gemm6kernel13GemmUniversalIN4cute5tupleIJiiiiEEENS1_10collective13CollectiveMmaINS1_39MainloopSm90TmaGmmaRmemAWarpSpecializedILi7ENS5_IJNS4_1CILi1EEESB_SB_EEENS1_35KernelTmaWarpSpecializedCooperativeEEENS5_IJNSA_ILi128EEESF_SF_EEENS_12float_e5m2_tENS5_IJSB_llEEESH_SI_NS4_8TiledMMAINS4_8MMA_AtomIJNS4_4SM904GMMA31MMA_64x128x32_F32E5M2E5M2_RS_TNILNSM_7ScaleInE1ELSO_1EEEEEENS4_6LayoutINS5_IJNSA_ILi2EEESB_SB_EEENS5_IJSB_NSA_ILi0EEESU_EEEEENS5_IJNS4_10UnderscoreESX_SX_EEEEENS4_13SM90_TMA_LOADENS4_14ComposedLayoutINS4_7SwizzleILi3ELi4ELi3EEENS4_18smem_ptr_flag_bitsILi8EEENSR_INS5_IJSF_NSA_ILi8EEEEEENS5_IJSB_SF_EEEEEEENS4_9Copy_AtomIJNS4_39AutoVectorizingCopyWithAssumedAlignmentILi128EEESH_EEENS4_8identityES10_S1A_vS1F_EENS_8epilogue10collective6detail29Sm90TmaWarpSpecializedAdapterINS1I_15DefaultEpilogueISH_NS5_IJlSB_lEEES1M_NS1H_6thread17LinearCombinationISH_Li1EffLNS1N_9ScaleType4KindE0ELNS_15FloatRoundStyleE2ESH_EENS1_15EpilogueDefaultEEEEEvvEEEEvNT_6ParamsE)
        /*0014*/ 	.word	0x00000000


	//----- nvinfo : EIATTR_MIN_STACK_SIZE
	.align		4
.L_18:
        /*0018*/ 	.byte	0x04, 0x12
        /*001a*/ 	.short	(.L_20 - .L_19)
	.align		4
.L_19:
        /*001c*/ 	.word	index@(_ZN7cutlass13device_kernelINS_4gemm6kernel13GemmUniversalIN4cute5tupleIJiiiiEEENS1_10collective13CollectiveMmaINS1_39MainloopSm90TmaGmmaRmemAWarpSpecializedILi7ENS5_IJNS4_1CILi1EEESB_SB_EEENS1_35KernelTmaWarpSpecializedCooperativeEEENS5_IJNSA_ILi128EEESF_SF_EEENS_12float_e5m2_tENS5_IJSB_llEEESH_SI_NS4_8TiledMMAINS4_8MMA_AtomIJNS4_4SM904GMMA31MMA_64x128x32_F32E5M2E5M2_RS_TNILNSM_7ScaleInE1ELSO_1EEEEEENS4_6LayoutINS5_IJNSA_ILi2EEESB_SB_EEENS5_IJSB_NSA_ILi0EEESU_EEEEENS5_IJNS4_10UnderscoreESX_SX_EEEEENS4_13SM90_TMA_LOADENS4_14ComposedLayoutINS4_7SwizzleILi3ELi4ELi3EEENS4_18smem_ptr_flag_bitsILi8EEENSR_INS5_IJSF_NSA_ILi8EEEEEENS5_IJSB_SF_EEEEEEENS4_9Copy_AtomIJNS4_39AutoVectorizingCopyWithAssumedAlignmentILi128EEESH_EEENS4_8identityES10_S1A_vS1F_EENS_8epilogue10collective6detail29Sm90TmaWarpSpecializedAdapterINS1I_15DefaultEpilogueISH_NS5_IJlSB_lEEES1M_NS1H_6thread17LinearCombinationISH_Li1EffLNS1N_9ScaleType4KindE0ELNS_15FloatRoundStyleE2ESH_EENS1_15EpilogueDefaultEEEEEvvEEEEvNT_6ParamsE)
        /*0020*/ 	.word	0x00000000
.L_20:


//--------------------- .nv.compat                --------------------------
	.section	.nv.compat,"",@"SHT_CUDA_COMPAT_INFO"
	.align	4
        /*0000*/ 	.byte	0x02, 0x09, 0x01, 0x00, 0x02, 0x02, 0x04, 0x00, 0x02, 0x05, 0x05, 0x00, 0x03, 0x07, 0x01, 0x01
        /*0010*/ 	.byte	0x02, 0x03, 0x01, 0x00, 0x02, 0x06, 0x01, 0x00, 0x04, 0x0b, 0x08, 0x00, 0x00, 0x00, 0x00, 0x00
        /*0020*/ 	.byte	0x00, 0x00, 0x00, 0x00


//--------------------- .nv.info._ZN7cutlass13device_kernelINS_4gemm6kernel13GemmUniversalIN4cute5tupleIJiiiiEEENS1_10collective13CollectiveMmaINS1_39MainloopSm90TmaGmmaRmemAWarpSpecializedILi7ENS5_IJNS4_1CILi1EEESB_SB_EEENS1_35KernelTmaWarpSpecializedCooperativeEEENS5_IJNSA_ILi128EEESF_SF_EEENS_12float_e5m2_tENS5_IJSB_llEEESH_SI_NS4_8TiledMMAINS4_8MMA_AtomIJNS4_4SM904GMMA31MMA_64x128x32_F32E5M2E5M2_RS_TNILNSM_7ScaleInE1ELSO_1EEEEEENS4_6LayoutINS5_IJNSA_ILi2EEESB_SB_EEENS5_IJSB_NSA_ILi0EEESU_EEEEENS5_IJNS4_10UnderscoreESX_SX_EEEEENS4_13SM90_TMA_LOADENS4_14ComposedLayoutINS4_7SwizzleILi3ELi4ELi3EEENS4_18smem_ptr_flag_bitsILi8EEENSR_INS5_IJSF_NSA_ILi8EEEEEENS5_IJSB_SF_EEEEEEENS4_9Copy_AtomIJNS4_39AutoVectorizingCopyWithAssumedAlignmentILi128EEESH_EEENS4_8identityES10_S1A_vS1F_EENS_8epilogue10collective6detail29Sm90TmaWarpSpecializedAdapterINS1I_15DefaultEpilogueISH_NS5_IJlSB_lEEES1M_NS1H_6thread17LinearCombinationISH_Li1EffLNS1N_9ScaleType4KindE0ELNS_15FloatRoundStyleE2ESH_EENS1_15EpilogueDefaultEEEEEvvEEEEvNT_6ParamsE --------------------------
	.section	.nv.info._ZN7cutlass13device_kernelINS_4gemm6kernel13GemmUniversalIN4cute5tupleIJiiiiEEENS1_10collective13CollectiveMmaINS1_39MainloopSm90TmaGmmaRmemAWarpSpecializedILi7ENS5_IJNS4_1CILi1EEESB_SB_EEENS1_35KernelTmaWarpSpecializedCooperativeEEENS5_IJNSA_ILi128EEESF_SF_EEENS_12float_e5m2_tENS5_IJSB_llEEESH_SI_NS4_8TiledMMAINS4_8MMA_AtomIJNS4_4SM904GMMA31MMA_64x128x32_F32E5M2E5M2_RS_TNILNSM_7ScaleInE1ELSO_1EEEEEENS4_6LayoutINS5_IJNSA_ILi2EEESB_SB_EEENS5_IJSB_NSA_ILi0EEESU_EEEEENS5_IJNS4_10UnderscoreESX_SX_EEEEENS4_13SM90_TMA_LOADENS4_14ComposedLayoutINS4_7SwizzleILi3ELi4ELi3EEENS4_18smem_ptr_flag_bitsILi8EEENSR_INS5_IJSF_NSA_ILi8EEEEEENS5_IJSB_SF_EEEEEEENS4_9Copy_AtomIJNS4_39AutoVectorizingCopyWithAssumedAlignmentILi128EEESH_EEENS4_8identityES10_S1A_vS1F_EENS_8epilogue10collective6detail29Sm90TmaWarpSpecializedAdapterINS1I_15DefaultEpilogueISH_NS5_IJlSB_lEEES1M_NS1H_6thread17LinearCombinationISH_Li1EffLNS1N_9ScaleType4KindE0ELNS_15FloatRoundStyleE2ESH_EENS1_15EpilogueDefaultEEEEEvvEEEEvNT_6ParamsE,"",@"SHT_CUDA_INFO"
	.sectionflags	@""
	.align	4


	//----- nvinfo : EIATTR_CUDA_API_VERSION
	.align		4
        /*0000*/ 	.byte	0x04, 0x37
        /*0002*/ 	.short	(.L_22 - .L_21)
.L_21:
        /*0004*/ 	.word	0x00000082


	//----- nvinfo : EIATTR_KPARAM_INFO
	.align		4
.L_22:
        /*0008*/ 	.byte	0x04, 0x17
        /*000a*/ 	.short	(.L_24 - .L_23)
.L_23:
        /*000c*/ 	.word	0x00000000
        /*0010*/ 	.short	0x0000
        /*0012*/ 	.short	0x0070
        /*0014*/ 	.byte	0x00, 0xf0, 0x01, 0x10


	//----- nvinfo : EIATTR_SPARSE_MMA_MASK
	.align		4
.L_24:
        /*0018*/ 	.byte	0x03, 0x50
        /*001a*/ 	.short	0x0000


	//----- nvinfo : EIATTR_MAXREG_COUNT
	.align		4
        /*001c*/ 	.byte	0x03, 0x1b
        /*001e*/ 	.short	0x00a8


	//----- nvinfo : EIATTR_NUM_BARRIERS
	.align		4
        /*0020*/ 	.byte	0x02, 0x4c
        /*0022*/ 	.byte	0x03
	.zero		1


	//----- nvinfo : EIATTR_EXTERNS
	.align		4
        /*0024*/ 	.byte	0x04, 0x0f
        /*0026*/ 	.short	(.L_26 - .L_25)


	//   ....[0]....
	.align		4
.L_25:
        /*0028*/ 	.word	index@(__assertfail)


	//----- nvinfo : EIATTR_MERCURY_ISA_VERSION
	.align		4
.L_26:
        /*002c*/ 	.byte	0x03, 0x5f
        /*002e*/ 	.short	0x0101


	//----- nvinfo : EIATTR_INT_WARP_WIDE_INSTR_OFFSETS
	.align		4
        /*0030*/ 	.byte	0x04, 0x31
        /*0032*/ 	.short	(.L_28 - .L_27)


	//   ....[0]....
.L_27:
        /*0034*/ 	.word	0x00000420


	//   ....[1]....
        /*0038*/ 	.word	0x00000430


	//   ....[2]....
        /*003c*/ 	.word	0x00000520


	//----- nvinfo : EIATTR_COOP_GROUP_MASK_REGIDS
	.align		4
.L_28:
        /*0040*/ 	.byte	0x04, 0x29
        /*0042*/ 	.short	(.L_30 - .L_29)


	//   ....[0]....
.L_29:
        /*0044*/ 	.word	0xffffffff


	//   ....[1]....
        /*0048*/ 	.word	0xffffffff


	//   ....[2]....
        /*004c*/ 	.word	0xffffffff


	//   ....[3]....
        /*0050*/ 	.word	0xffffffff


	//   ....[4]....
        /*0054*/ 	.word	0xffffffff


	//   ....[5]....
        /*0058*/ 	.word	0xffffffff


	//   ....[6]....
        /*005c*/ 	.word	0xffffffff


	//   ....[7]....
        /*0060*/ 	.word	0xffffffff


	//   ....[8]....
        /*0064*/ 	.word	0x0500000f


	//   ....[9]....
        /*0068*/ 	.word	0x0500000f


	//   ....[10]....
        /*006c*/ 	.word	0x0500000f


	//----- nvinfo : EIATTR_COOP_GROUP_INSTR_OFFSETS
	.align		4
.L_30:
        /*0070*/ 	.byte	0x04, 0x28
        /*0072*/ 	.short	(.L_32 - .L_31)


	//   ....[0]....
.L_31:
        /*0074*/ 	.word	0x00000060


	//   ....[1]....
        /*0078*/ 	.word	0x00000070


	//   ....[2]....
        /*007c*/ 	.word	0x00000130


	//   ....[3]....
        /*0080*/ 	.word	0x00000320


	//   ....[4]....
        /*0084*/ 	.word	0x00001320


	//   ....[5]....
        /*0088*/ 	.word	0x00002050


	//   ....[6]....
        /*008c*/ 	.word	0x00003450


	//   ....[7]....
        /*0090*/ 	.word	0x00004640


	//   ....[8]....
        /*0094*/ 	.word	0x0000bcd0


	//   ....[9]....
        /*0098*/ 	.word	0x0000bd80


	//   ....[10]....
        /*009c*/ 	.word	0x0000be90


	//----- nvinfo : EIATTR_REG_RECONFIG
	.align		4
.L_32:
        /*00a0*/ 	.byte	0x01, 0x54
	.zero		2


	//----- nvinfo : EIATTR_SYSCALL_OFFSETS
	.align		4
        /*00a4*/ 	.byte	0x04, 0x46
        /*00a6*/ 	.short	(.L_34 - .L_33)


	//   ....[0]....
.L_33:
        /*00a8*/ 	.word	0x00001450


	//   ....[1]....
        /*00ac*/ 	.word	0x000015b0


	//   ....[2]....
        /*00b0*/ 	.word	0x000016a0


	//   ....[3]....
        /*00b4*/ 	.word	0x0000abf0


	//   ....[4]....
        /*00b8*/ 	.word	0x0000ad20


	//----- nvinfo : EIATTR_MBARRIER_INSTR_OFFSETS
	.align		4
.L_34:
        /*00bc*/ 	.byte	0x04, 0x39
        /*00be*/ 	.short	(.L_36 - .L_35)


	//   ....[0]....
.L_35:
        /*00c0*/ 	.word	0x00000230
        /*00c4*/ 	.word	0x000000ff
        /*00c8*/ 	.word	0x00000000
        /*00cc*/ 	.short	0x0100
        /*00ce*/ 	.byte	0x08
	.zero		1


	//   ....[1]....
        /*00d0*/ 	.word	0x00000240
        /*00d4*/ 	.word	0x000000ff
        /*00d8*/ 	.word	0x00000038
        /*00dc*/ 	.short	0x0100
        /*00de*/ 	.byte	0x08
	.zero		1


	//   ....[2]....
        /*00e0*/ 	.word	0x00000250
        /*00e4*/ 	.word	0x000000ff
        /*00e8*/ 	.word	0x00000008
        /*00ec*/ 	.short	0x0100
        /*00ee*/ 	.byte	0x08
	.zero		1


	//   ....[3]....
        /*00f0*/ 	.word	0x00000260
        /*00f4*/ 	.word	0x000000ff
        /*00f8*/ 	.word	0x00000040
        /*00fc*/ 	.short	0x0100
        /*00fe*/ 	.byte	0x08
	.zero		1


	//   ....[4]....
        /*0100*/ 	.word	0x00000270
        /*0104*/ 	.word	0x000000ff
        /*0108*/ 	.word	0x00000010
        /*010c*/ 	.short	0x0100
        /*010e*/ 	.byte	0x08
	.zero		1


	//   ....[5]....
        /*0110*/ 	.word	0x00000280
        /*0114*/ 	.word	0x000000ff
        /*0118*/ 	.word	0x00000048
        /*011c*/ 	.short	0x0100
        /*011e*/ 	.byte	0x08
	.zero		1


	//   ....[6]....
        /*0120*/ 	.word	0x00000290
        /*0124*/ 	.word	0x000000ff
        /*0128*/ 	.word	0x00000018
        /*012c*/ 	.short	0x0100
        /*012e*/ 	.byte	0x08
	.zero		1


	//   ....[7]....
        /*0130*/ 	.word	0x000002a0
        /*0134*/ 	.word	0x000000ff
        /*0138*/ 	.word	0x00000050
        /*013c*/ 	.short	0x0100
        /*013e*/ 	.byte	0x08
	.zero		1


	//   ....[8]....
        /*0140*/ 	.word	0x000002b0
        /*0144*/ 	.word	0x000000ff
        /*0148*/ 	.word	0x00000020
        /*014c*/ 	.short	0x0100
        /*014e*/ 	.byte	0x08
	.zero		1


	//   ....[9]....
        /*0150*/ 	.word	0x000002c0
        /*0154*/ 	.word	0x000000ff
        /*0158*/ 	.word	0x00000058
        /*015c*/ 	.short	0x0100
        /*015e*/ 	.byte	0x08
	.zero		1


	//   ....[10]....
        /*0160*/ 	.word	0x000002d0
        /*0164*/ 	.word	0x000000ff
        /*0168*/ 	.word	0x00000028
        /*016c*/ 	.short	0x0100
        /*016e*/ 	.byte	0x08
	.zero		1


	//   ....[11]....
        /*0170*/ 	.word	0x000002e0
        /*0174*/ 	.word	0x000000ff
        /*0178*/ 	.word	0x00000060
        /*017c*/ 	.short	0x0100
        /*017e*/ 	.byte	0x08
	.zero		1


	//   ....[12]....
        /*0180*/ 	.word	0x000002f0
        /*0184*/ 	.word	0x000000ff
        /*0188*/ 	.word	0x00000030
        /*018c*/ 	.short	0x0100
        /*018e*/ 	.byte	0x08
	.zero		1


	//   ....[13]....
        /*0190*/ 	.word	0x00000300
        /*0194*/ 	.word	0x000000ff
        /*0198*/ 	.word	0x00000068
        /*019c*/ 	.short	0x0100
        /*019e*/ 	.byte	0x08
	.zero		1


	//   ....[14]....
        /*01a0*/ 	.word	0x000005a0
        /*01a4*/ 	.word	0x000000ff
        /*01a8*/ 	.word	0x00000080
        /*01ac*/ 	.short	0x0100
        /*01ae*/ 	.byte	0x08
	.zero		1


	//   ....[15]....
        /*01b0*/ 	.word	0x00000620
        /*01b4*/ 	.word	0x000000ff
        /*01b8*/ 	.word	0x00000088
        /*01bc*/ 	.short	0x0100
        /*01be*/ 	.byte	0x08
	.zero		1


	//   ....[16]....
        /*01c0*/ 	.word	0x00001790
        /*01c4*/ 	.word	0x00000005
        /*01c8*/ 	.word	0x00000000
        /*01cc*/ 	.short	0x010a
        /*01ce*/ 	.byte	0x3f
	.zero		1


	//   ....[17]....
        /*01d0*/ 	.word	0x000017d0
        /*01d4*/ 	.word	0x00000005
        /*01d8*/ 	.word	0x00000000
        /*01dc*/ 	.short	0x010a
        /*01de*/ 	.byte	0x3f
	.zero		1


	//   ....[18]....
        /*01e0*/ 	.word	0x000018f0
        /*01e4*/ 	.word	0x0000000c
        /*01e8*/ 	.word	0x00000000
        /*01ec*/ 	.short	0x010a
        /*01ee*/ 	.byte	0x3f
	.zero		1


	//   ....[19]....
        /*01f0*/ 	.word	0x00002c80
        /*01f4*/ 	.word	0x00000009
        /*01f8*/ 	.word	0x00000000
        /*01fc*/ 	.short	0x010a
        /*01fe*/ 	.byte	0x3f
	.zero		1


	//   ....[20]....
        /*0200*/ 	.word	0x00003810
        /*0204*/ 	.word	0x00000017
        /*0208*/ 	.word	0x00000000
        /*020c*/ 	.short	0x010a
        /*020e*/ 	.byte	0x3f
	.zero		1


	//   ....[21]....
        /*0210*/ 	.word	0x00003d00
        /*0214*/ 	.word	0x00000007
        /*0218*/ 	.word	0x00000000
        /*021c*/ 	.short	0x0101
        /*021e*/ 	.byte	0x3f
	.zero		1


	//   ....[22]....
        /*0220*/ 	.word	0x00003fe0
        /*0224*/ 	.word	0x00000017
        /*0228*/ 	.word	0x00000000
        /*022c*/ 	.short	0x010a
        /*022e*/ 	.byte	0x3f
	.zero		1


	//   ....[23]....
        /*0230*/ 	.word	0x00005010
        /*0234*/ 	.word	0x00000008
        /*0238*/ 	.word	0x00000000
        /*023c*/ 	.short	0x0101
        /*023e*/ 	.byte	0x3f
	.zero		1


	//   ....[24]....
        /*0240*/ 	.word	0x000053b0
        /*0244*/ 	.word	0x00000003
        /*0248*/ 	.word	0x00000000
        /*024c*/ 	.short	0x0101
        /*024e*/ 	.byte	0x3f
	.zero		1


	//   ....[25]....
        /*0250*/ 	.word	0x0000adf0
        /*0254*/ 	.word	0x00000008
        /*0258*/ 	.word	0x00000038
        /*025c*/ 	.short	0x010a
        /*025e*/ 	.byte	0x3f
	.zero		1


	//   ....[26]....
        /*0260*/ 	.word	0x0000b1d0
        /*0264*/ 	.word	0x00000006
        /*0268*/ 	.word	0x00000088
        /*026c*/ 	.short	0x0101
        /*026e*/ 	.byte	0x3f
	.zero		1


	//   ....[27]....
        /*0270*/ 	.word	0x0000b8d0
        /*0274*/ 	.word	0x00000005
        /*0278*/ 	.word	0x00000000
        /*027c*/ 	.short	0x010a
        /*027e*/ 	.byte	0x3f
	.zero		1


	//   ....[28]....
        /*0280*/ 	.word	0x0000b950
        /*0284*/ 	.word	0x00000007
        /*0288*/ 	.word	0x00000000
        /*028c*/ 	.short	0x010a
        /*028e*/ 	.byte	0x3f
	.zero		1


	//   ....[29]....
        /*0290*/ 	.word	0x0000b9e0
        /*0294*/ 	.word	0x00000006
        /*0298*/ 	.word	0x00000000
        /*029c*/ 	.short	0x010a
        /*029e*/ 	.byte	0x3f
	.zero		1


	//   ....[30]....
        /*02a0*/ 	.word	0x0000ba70
        /*02a4*/ 	.word	0x00000009
        /*02a8*/ 	.word	0x00000000
        /*02ac*/ 	.short	0x010a
        /*02ae*/ 	.byte	0x3f
	.zero		1


	//   ....[31]....
        /*02b0*/ 	.word	0x0000bb00
        /*02b4*/ 	.word	0x00000008
        /*02b8*/ 	.word	0x00000000
        /*02bc*/ 	.short	0x010a
        /*02be*/ 	.byte	0x3f
	.zero		1


	//   ....[32]....
        /*02c0*/ 	.word	0x0000bb90
        /*02c4*/ 	.word	0x0000000b
        /*02c8*/ 	.word	0x00000000
        /*02cc*/ 	.short	0x010a
        /*02ce*/ 	.byte	0x3f
	.zero		1


	//   ....[33]....
        /*02d0*/ 	.word	0x0000bc20
        /*02d4*/ 	.word	0x00000003
        /*02d8*/ 	.word	0x00000000
        /*02dc*/ 	.short	0x010a
        /*02de*/ 	.byte	0x3f
	.zero		1


	//   ....[34]....
        /*02e0*/ 	.word	0x0000bd00
        /*02e4*/ 	.word	0x00000005
        /*02e8*/ 	.word	0x00000000
        /*02ec*/ 	.short	0x010a
        /*02ee*/ 	.byte	0x3f
	.zero		1


	//   ....[35]....
        /*02f0*/ 	.word	0x0000bdc0
        /*02f4*/ 	.word	0x00000009
        /*02f8*/ 	.word	0x00000000
        /*02fc*/ 	.short	0x010a
        /*02fe*/ 	.byte	0x3f
	.zero		1


	//   ....[36]....
        /*0300*/ 	.word	0x0000be10
        /*0304*/ 	.word	0x00000017
        /*0308*/ 	.word	0x00000000
        /*030c*/ 	.short	0x010a
        /*030e*/ 	.byte	0x3f
	.zero		1


	//   ....[37]....
        /*0310*/ 	.word	0x0000bf50
        /*0314*/ 	.word	0x00000008
        /*0318*/ 	.word	0x00000038
        /*031c*/ 	.short	0x010a
        /*031e*/ 	.byte	0x3f
	.zero		1


	//   ....[38]....
        /*0320*/ 	.word	0x0000c020
        /*0324*/ 	.word	0x00000005
        /*0328*/ 	.word	0x00000000
        /*032c*/ 	.short	0x010a
        /*032e*/ 	.byte	0x3f
	.zero		1


	//   ....[39]....
        /*0330*/ 	.word	0x0000c070
        /*0334*/ 	.word	0x00000007
        /*0338*/ 	.word	0x00000000
        /*033c*/ 	.short	0x010a
        /*033e*/ 	.byte	0x3f
	.zero		1


	//   ....[40]....
        /*0340*/ 	.word	0x0000c0c0
        /*0344*/ 	.word	0x00000006
        /*0348*/ 	.word	0x00000000
        /*034c*/ 	.short	0x010a
        /*034e*/ 	.byte	0x3f
	.zero		1


	//   ....[41]....
        /*0350*/ 	.word	0x0000c110
        /*0354*/ 	.word	0x00000009
        /*0358*/ 	.word	0x00000000
        /*035c*/ 	.short	0x010a
        /*035e*/ 	.byte	0x3f
	.zero		1


	//   ....[42]....
        /*0360*/ 	.word	0x0000c160
        /*0364*/ 	.word	0x00000008
        /*0368*/ 	.word	0x00000000
        /*036c*/ 	.short	0x010a
        /*036e*/ 	.byte	0x3f
	.zero		1


	//   ....[43]....
        /*0370*/ 	.word	0x0000c1b0
        /*0374*/ 	.word	0x0000000b
        /*0378*/ 	.word	0x00000000
        /*037c*/ 	.short	0x010a
        /*037e*/ 	.byte	0x3f
	.zero		1


	//----- nvinfo : EIATTR_NUM_MBARRIERS
	.align		4
.L_36:
        /*0380*/ 	.byte	0x03, 0x38
        /*0382*/ 	.short	0x0010


	//----- nvinfo : EIATTR_EXIT_INSTR_OFFSETS
	.align		4
        /*0384*/ 	.byte	0x04, 0x1c
        /*0386*/ 	.short	(.L_38 - .L_37)


	//   ....[0]....
.L_37:
        /*0388*/ 	.word	0x000006c0


	//   ....[1]....
        /*038c*/ 	.word	0x00000f80


	//   ....[2]....
        /*0390*/ 	.word	0x0000a250


	//   ....[3]....
        /*0394*/ 	.word	0x0000a870


	//   ....[4]....
        /*0398*/ 	.word	0x0000bc70


	//----- nvinfo : EIATTR_MAX_THREADS
	.align		4
.L_38:
        /*039c*/ 	.byte	0x04, 0x05
        /*039e*/ 	.short	(.L_40 - .L_39)
.L_39:
        /*03a0*/ 	.word	0x00000180
        /*03a4*/ 	.word	0x00000001
        /*03a8*/ 	.word	0x00000001


	//----- nvinfo : EIATTR_CRS_STACK_SIZE
	.align		4
.L_40:
        /*03ac*/ 	.byte	0x04, 0x1e
        /*03ae*/ 	.short	(.L_42 - .L_41)
.L_41:
        /*03b0*/ 	.word	0x00000000


	//----- nvinfo : EIATTR_CBANK_PARAM_SIZE
	.align		4
.L_42:
        /*03b4*/ 	.byte	0x03, 0x19
        /*03b6*/ 	.short	0x0470


	//----- nvinfo : EIATTR_PARAM_CBANK
	.align		4
        /*03b8*/ 	.byte	0x04, 0x0a
        /*03ba*/ 	.short	(.L_44 - .L_43)
	.align		4
.L_43:
        /*03bc*/ 	.word	index@(.nv.constant0._ZN7cutlass13device_kernelINS_4gemm6kernel13GemmUniversalIN4cute5tupleIJiiiiEEENS1_10collective13CollectiveMmaINS1_39MainloopSm90TmaGmmaRmemAWarpSpecializedILi7ENS5_IJNS4_1CILi1EEESB_SB_EEENS1_35KernelTmaWarpSpecializedCooperativeEEENS5_IJNSA_ILi128EEESF_SF_EEENS_12float_e5m2_tENS5_IJSB_llEEESH_SI_NS4_8TiledMMAINS4_8MMA_AtomIJNS4_4SM904GMMA31MMA_64x128x32_F32E5M2E5M2_RS_TNILNSM_7ScaleInE1ELSO_1EEEEEENS4_6LayoutINS5_IJNSA_ILi2EEESB_SB_EEENS5_IJSB_NSA_ILi0EEESU_EEEEENS5_IJNS4_10UnderscoreESX_SX_EEEEENS4_13SM90_TMA_LOADENS4_14ComposedLayoutINS4_7SwizzleILi3ELi4ELi3EEENS4_18smem_ptr_flag_bitsILi8EEENSR_INS5_IJSF_NSA_ILi8EEEEEENS5_IJSB_SF_EEEEEEENS4_9Copy_AtomIJNS4_39AutoVectorizingCopyWithAssumedAlignmentILi128EEESH_EEENS4_8identityES10_S1A_vS1F_EENS_8epilogue10collective6detail29Sm90TmaWarpSpecializedAdapterINS1I_15DefaultEpilogueISH_NS5_IJlSB_lEEES1M_NS1H_6thread17LinearCombinationISH_Li1EffLNS1N_9ScaleType4KindE0ELNS_15FloatRoundStyleE2ESH_EENS1_15EpilogueDefaultEEEEEvvEEEEvNT_6ParamsE)
        /*03c0*/ 	.short	0x0210
        /*03c2*/ 	.short	0x0470


	//----- nvinfo : EIATTR_SW_WAR
	.align		4
.L_44:
        /*03c4*/ 	.byte	0x04, 0x36
        /*03c6*/ 	.short	(.L_46 - .L_45)
.L_45:
        /*03c8*/ 	.word	0x00000008
.L_46:


//--------------------- .nv.callgraph             --------------------------
	.section	.nv.callgraph,"",@"SHT_CUDA_CALLGRAPH"
	.align	4
	.sectionentsize	8
	.align		4
        /*0000*/ 	.word	0x00000000
	.align		4
        /*0004*/ 	.word	0xffffffff
	.align		4
        /*0008*/ 	.word	index@(_ZN7cutlass13device_kernelINS_4gemm6kernel13GemmUniversalIN4cute5tupleIJiiiiEEENS1_10collective13CollectiveMmaINS1_39MainloopSm90TmaGmmaRmemAWarpSpecializedILi7ENS5_IJNS4_1CILi1EEESB_SB_EEENS1_35KernelTmaWarpSpecializedCooperativeEEENS5_IJNSA_ILi128EEESF_SF_EEENS_12float_e5m2_tENS5_IJSB_llEEESH_SI_NS4_8TiledMMAINS4_8MMA_AtomIJNS4_4SM904GMMA31MMA_64x128x32_F32E5M2E5M2_RS_TNILNSM_7ScaleInE1ELSO_1EEEEEENS4_6LayoutINS5_IJNSA_ILi2EEESB_SB_EEENS5_IJSB_NSA_ILi0EEESU_EEEEENS5_IJNS4_10UnderscoreESX_SX_EEEEENS4_13SM90_TMA_LOADENS4_14ComposedLayoutINS4_7SwizzleILi3ELi4ELi3EEENS4_18smem_ptr_flag_bitsILi8EEENSR_INS5_IJSF_NSA_ILi8EEEEEENS5_IJSB_SF_EEEEEEENS4_9Copy_AtomIJNS4_39AutoVectorizingCopyWithAssumedAlignmentILi128EEESH_EEENS4_8identityES10_S1A_vS1F_EENS_8epilogue10collective6detail29Sm90TmaWarpSpecializedAdapterINS1I_15DefaultEpilogueISH_NS5_IJlSB_lEEES1M_NS1H_6thread17LinearCombinationISH_Li1EffLNS1N_9ScaleType4KindE0ELNS_15FloatRoundStyleE2ESH_EENS1_15EpilogueDefaultEEEEEvvEEEEvNT_6ParamsE)
	.align		4
        /*000c*/ 	.word	index@(__assertfail)
	.align		4
        /*0010*/ 	.word	0x00000000
	.align		4
        /*0014*/ 	.word	0xfffffffe
	.align		4
        /*0018*/ 	.word	0x00000000
	.align		4
        /*001c*/ 	.word	0xfffffffd
	.align		4
        /*0020*/ 	.word	0x00000000
	.align		4
        /*0024*/ 	.word	0xfffffffc


//--------------------- .nv.constant4             --------------------------
	.section	.nv.constant4,"a",@progbits
	.align	8
	.align		8
.nv.constant4:
        /*0000*/ 	.dword	__assertfail
	.align		8
        /*0008*/ 	.dword	__unnamed_1
	.align		8
        /*0010*/ 	.dword	__unnamed_2
	.align		8
        /*0018*/ 	.dword	_ZN40_INTERNAL_86e4606c_4_k_cu_32716c10_217884cuda3std3__45__cpo5beginE
	.align		8
        /*0020*/ 	.dword	_ZN40_INTERNAL_86e4606c_4_k_cu_32716c10_217884cuda3std3__45__cpo3endE
	.align		8
        /*0028*/ 	.dword	_ZN40_INTERNAL_86e4606c_4_k_cu_32716c10_217884cuda3std3__45__cpo6cbeginE
	.align		8
        /*0030*/ 	.dword	_ZN40_INTERNAL_86e4606c_4_k_cu_32716c10_217884cuda3std3__45__cpo4cendE
	.align		8
        /*0038*/ 	.dword	_ZN40_INTERNAL_86e4606c_4_k_cu_32716c10_217884cuda3std3__442_GLOBAL__N__86e4606c_4_k_cu_32716c10_217886ignoreE
	.align		8
        /*0040*/ 	.dword	_ZN40_INTERNAL_86e4606c_4_k_cu_32716c10_217884cuda3std3__419piecewise_constructE
	.align		8
        /*0048*/ 	.dword	_ZN40_INTERNAL_86e4606c_4_k_cu_32716c10_217884cuda3std3__48in_placeE
	.align		8
        /*0050*/ 	.dword	_ZN40_INTERNAL_86e4606c_4_k_cu_32716c10_217884cuda3std6ranges3__45__cpo4swapE
	.align		8
        /*0058*/ 	.dword	_ZN40_INTERNAL_86e4606c_4_k_cu_32716c10_217884cuda3std6ranges3__45__cpo9iter_moveE
	.align		8
        /*0060*/ 	.dword	_ZN40_INTERNAL_86e4606c_4_k_cu_32716c10_217884cute7productE
	.align		8
        /*0068*/ 	.dword	_ZN40_INTERNAL_86e4606c_4_k_cu_32716c10_217884cute1_E
	.align		8
        /*0070*/ 	.dword	$str$24
	.align		8
        /*0078*/ 	.dword	$str$25


//--------------------- .text._ZN7cutlass13device_kernelINS_4gemm6kernel13GemmUniversalIN4cute5tupleIJiiiiEEENS1_10collective13CollectiveMmaINS1_39MainloopSm90TmaGmmaRmemAWarpSpecializedILi7ENS5_IJNS4_1CILi1EEESB_SB_EEENS1_35KernelTmaWarpSpecializedCooperativeEEENS5_IJNSA_ILi128EEESF_SF_EEENS_12float_e5m2_tENS5_IJSB_llEEESH_SI_NS4_8TiledMMAINS4_8MMA_AtomIJNS4_4SM904GMMA31MMA_64x128x32_F32E5M2E5M2_RS_TNILNSM_7ScaleInE1ELSO_1EEEEEENS4_6LayoutINS5_IJNSA_ILi2EEESB_SB_EEENS5_IJSB_NSA_ILi0EEESU_EEEEENS5_IJNS4_10UnderscoreESX_SX_EEEEENS4_13SM90_TMA_LOADENS4_14ComposedLayoutINS4_7SwizzleILi3ELi4ELi3EEENS4_18smem_ptr_flag_bitsILi8EEENSR_INS5_IJSF_NSA_ILi8EEEEEENS5_IJSB_SF_EEEEEEENS4_9Copy_AtomIJNS4_39AutoVectorizingCopyWithAssumedAlignmentILi128EEESH_EEENS4_8identityES10_S1A_vS1F_EENS_8epilogue10collective6detail29Sm90TmaWarpSpecializedAdapterINS1I_15DefaultEpilogueISH_NS5_IJlSB_lEEES1M_NS1H_6thread17LinearCombinationISH_Li1EffLNS1N_9ScaleType4KindE0ELNS_15FloatRoundStyleE2ESH_EENS1_15EpilogueDefaultEEEEEvvEEEEvNT_6ParamsE --------------------------
	.section	.text._ZN7cutlass13device_kernelINS_4gemm6kernel13GemmUniversalIN4cute5tupleIJiiiiEEENS1_10collective13CollectiveMmaINS1_39MainloopSm90TmaGmmaRmemAWarpSpecializedILi7ENS5_IJNS4_1CILi1EEESB_SB_EEENS1_35KernelTmaWarpSpecializedCooperativeEEENS5_IJNSA_ILi128EEESF_SF_EEENS_12float_e5m2_tENS5_IJSB_llEEESH_SI_NS4_8TiledMMAINS4_8MMA_AtomIJNS4_4SM904GMMA31MMA_64x128x32_F32E5M2E5M2_RS_TNILNSM_7ScaleInE1ELSO_1EEEEEENS4_6LayoutINS5_IJNSA_ILi2EEESB_SB_EEENS5_IJSB_NSA_ILi0EEESU_EEEEENS5_IJNS4_10UnderscoreESX_SX_EEEEENS4_13SM90_TMA_LOADENS4_14ComposedLayoutINS4_7SwizzleILi3ELi4ELi3EEENS4_18smem_ptr_flag_bitsILi8EEENSR_INS5_IJSF_NSA_ILi8EEEEEENS5_IJSB_SF_EEEEEEENS4_9Copy_AtomIJNS4_39AutoVectorizingCopyWithAssumedAlignmentILi128EEESH_EEENS4_8identityES10_S1A_vS1F_EENS_8epilogue10collective6detail29Sm90TmaWarpSpecializedAdapterINS1I_15DefaultEpilogueISH_NS5_IJlSB_lEEES1M_NS1H_6thread17LinearCombinationISH_Li1EffLNS1N_9ScaleType4KindE0ELNS_15FloatRoundStyleE2ESH_EENS1_15EpilogueDefaultEEEEEvvEEEEvNT_6ParamsE,"ax",@progbits
	.align	128
.text._ZN7cutlass13device_kernelINS_4gemm6kernel13GemmUniversalIN4cute5tupleIJiiiiEEENS1_10collective13CollectiveMmaINS1_39MainloopSm90TmaGmmaRmemAWarpSpecializedILi7ENS5_IJNS4_1CILi1EEESB_SB_EEENS1_35KernelTmaWarpSpecializedCooperativeEEENS5_IJNSA_ILi128EEESF_SF_EEENS_12float_e5m2_tENS5_IJSB_llEEESH_SI_NS4_8TiledMMAINS4_8MMA_AtomIJNS4_4SM904GMMA31MMA_64x128x32_F32E5M2E5M2_RS_TNILNSM_7ScaleInE1ELSO_1EEEEEENS4_6LayoutINS5_IJNSA_ILi2EEESB_SB_EEENS5_IJSB_NSA_ILi0EEESU_EEEEENS5_IJNS4_10UnderscoreESX_SX_EEEEENS4_13SM90_TMA_LOADENS4_14ComposedLayoutINS4_7SwizzleILi3ELi4ELi3EEENS4_18smem_ptr_flag_bitsILi8EEENSR_INS5_IJSF_NSA_ILi8EEEEEENS5_IJSB_SF_EEEEEEENS4_9Copy_AtomIJNS4_39AutoVectorizingCopyWithAssumedAlignmentILi128EEESH_EEENS4_8identityES10_S1A_vS1F_EENS_8epilogue10collective6detail29Sm90TmaWarpSpecializedAdapterINS1I_15DefaultEpilogueISH_NS5_IJlSB_lEEES1M_NS1H_6thread17LinearCombinationISH_Li1EffLNS1N_9ScaleType4KindE0ELNS_15FloatRoundStyleE2ESH_EENS1_15EpilogueDefaultEEEEEvvEEEEvNT_6ParamsE:
        .type           _ZN7cutlass13device_kernelINS_4gemm6kernel13GemmUniversalIN4cute5tupleIJiiiiEEENS1_10collective13CollectiveMmaINS1_39MainloopSm90TmaGmmaRmemAWarpSpecializedILi7ENS5_IJNS4_1CILi1EEESB_SB_EEENS1_35KernelTmaWarpSpecializedCooperativeEEENS5_IJNSA_ILi128EEESF_SF_EEENS_12float_e5m2_tENS5_IJSB_llEEESH_SI_NS4_8TiledMMAINS4_8MMA_AtomIJNS4_4SM904GMMA31MMA_64x128x32_F32E5M2E5M2_RS_TNILNSM_7ScaleInE1ELSO_1EEEEEENS4_6LayoutINS5_IJNSA_ILi2EEESB_SB_EEENS5_IJSB_NSA_ILi0EEESU_EEEEENS5_IJNS4_10UnderscoreESX_SX_EEEEENS4_13SM90_TMA_LOADENS4_14ComposedLayoutINS4_7SwizzleILi3ELi4ELi3EEENS4_18smem_ptr_flag_bitsILi8EEENSR_INS5_IJSF_NSA_ILi8EEEEEENS5_IJSB_SF_EEEEEEENS4_9Copy_AtomIJNS4_39AutoVectorizingCopyWithAssumedAlignmentILi128EEESH_EEENS4_8identityES10_S1A_vS1F_EENS_8epilogue10collective6detail29Sm90TmaWarpSpecializedAdapterINS1I_15DefaultEpilogueISH_NS5_IJlSB_lEEES1M_NS1H_6thread17LinearCombinationISH_Li1EffLNS1N_9ScaleType4KindE0ELNS_15FloatRoundStyleE2ESH_EENS1_15EpilogueDefaultEEEEEvvEEEEvNT_6ParamsE,@function
        .size           _ZN7cutlass13device_kernelINS_4gemm6kernel13GemmUniversalIN4cute5tupleIJiiiiEEENS1_10collective13CollectiveMmaINS1_39MainloopSm90TmaGmmaRmemAWarpSpecializedILi7ENS5_IJNS4_1CILi1EEESB_SB_EEENS1_35KernelTmaWarpSpecializedCooperativeEEENS5_IJNSA_ILi128EEESF_SF_EEENS_12float_e5m2_tENS5_IJSB_llEEESH_SI_NS4_8TiledMMAINS4_8MMA_AtomIJNS4_4SM904GMMA31MMA_64x128x32_F32E5M2E5M2_RS_TNILNSM_7ScaleInE1ELSO_1EEEEEENS4_6LayoutINS5_IJNSA_ILi2EEESB_SB_EEENS5_IJSB_NSA_ILi0EEESU_EEEEENS5_IJNS4_10UnderscoreESX_SX_EEEEENS4_13SM90_TMA_LOADENS4_14ComposedLayoutINS4_7SwizzleILi3ELi4ELi3EEENS4_18smem_ptr_flag_bitsILi8EEENSR_INS5_IJSF_NSA_ILi8EEEEEENS5_IJSB_SF_EEEEEEENS4_9Copy_AtomIJNS4_39AutoVectorizingCopyWithAssumedAlignmentILi128EEESH_EEENS4_8identityES10_S1A_vS1F_EENS_8epilogue10collective6detail29Sm90TmaWarpSpecializedAdapterINS1I_15DefaultEpilogueISH_NS5_IJlSB_lEEES1M_NS1H_6thread17LinearCombinationISH_Li1EffLNS1N_9ScaleType4KindE0ELNS_15FloatRoundStyleE2ESH_EENS1_15EpilogueDefaultEEEEEvvEEEEvNT_6ParamsE,(.L_x_231 - _ZN7cutlass13device_kernelINS_4gemm6kernel13GemmUniversalIN4cute5tupleIJiiiiEEENS1_10collective13CollectiveMmaINS1_39MainloopSm90TmaGmmaRmemAWarpSpecializedILi7ENS5_IJNS4_1CILi1EEESB_SB_EEENS1_35KernelTmaWarpSpecializedCooperativeEEENS5_IJNSA_ILi128EEESF_SF_EEENS_12float_e5m2_tENS5_IJSB_llEEESH_SI_NS4_8TiledMMAINS4_8MMA_AtomIJNS4_4SM904GMMA31MMA_64x128x32_F32E5M2E5M2_RS_TNILNSM_7ScaleInE1ELSO_1EEEEEENS4_6LayoutINS5_IJNSA_ILi2EEESB_SB_EEENS5_IJSB_NSA_ILi0EEESU_EEEEENS5_IJNS4_10UnderscoreESX_SX_EEEEENS4_13SM90_TMA_LOADENS4_14ComposedLayoutINS4_7SwizzleILi3ELi4ELi3EEENS4_18smem_ptr_flag_bitsILi8EEENSR_INS5_IJSF_NSA_ILi8EEEEEENS5_IJSB_SF_EEEEEEENS4_9Copy_AtomIJNS4_39AutoVectorizingCopyWithAssumedAlignmentILi128EEESH_EEENS4_8identityES10_S1A_vS1F_EENS_8epilogue10collective6detail29Sm90TmaWarpSpecializedAdapterINS1I_15DefaultEpilogueISH_NS5_IJlSB_lEEES1M_NS1H_6thread17LinearCombinationISH_Li1EffLNS1N_9ScaleType4KindE0ELNS_15FloatRoundStyleE2ESH_EENS1_15EpilogueDefaultEEEEEvvEEEEvNT_6ParamsE)
        .other          _ZN7cutlass13device_kernelINS_4gemm6kernel13GemmUniversalIN4cute5tupleIJiiiiEEENS1_10collective13CollectiveMmaINS1_39MainloopSm90TmaGmmaRmemAWarpSpecializedILi7ENS5_IJNS4_1CILi1EEESB_SB_EEENS1_35KernelTmaWarpSpecializedCooperativeEEENS5_IJNSA_ILi128EEESF_SF_EEENS_12float_e5m2_tENS5_IJSB_llEEESH_SI_NS4_8TiledMMAINS4_8MMA_AtomIJNS4_4SM904GMMA31MMA_64x128x32_F32E5M2E5M2_RS_TNILNSM_7ScaleInE1ELSO_1EEEEEENS4_6LayoutINS5_IJNSA_ILi2EEESB_SB_EEENS5_IJSB_NSA_ILi0EEESU_EEEEENS5_IJNS4_10UnderscoreESX_SX_EEEEENS4_13SM90_TMA_LOADENS4_14ComposedLayoutINS4_7SwizzleILi3ELi4ELi3EEENS4_18smem_ptr_flag_bitsILi8EEENSR_INS5_IJSF_NSA_ILi8EEEEEENS5_IJSB_SF_EEEEEEENS4_9Copy_AtomIJNS4_39AutoVectorizingCopyWithAssumedAlignmentILi128EEESH_EEENS4_8identityES10_S1A_vS1F_EENS_8epilogue10collective6detail29Sm90TmaWarpSpecializedAdapterINS1I_15DefaultEpilogueISH_NS5_IJlSB_lEEES1M_NS1H_6thread17LinearCombinationISH_Li1EffLNS1N_9ScaleType4KindE0ELNS_15FloatRoundStyleE2ESH_EENS1_15EpilogueDefaultEEEEEvvEEEEvNT_6ParamsE,@"STO_CUDA_ENTRY STV_DEFAULT"
_ZN7cutlass13device_kernelINS_4gemm6kernel13GemmUniversalIN4cute5tupleIJiiiiEEENS1_10collective13CollectiveMmaINS1_39MainloopSm90TmaGmmaRmemAWarpSpecializedILi7ENS5_IJNS4_1CILi1EEESB_SB_EEENS1_35KernelTmaWarpSpecializedCooperativeEEENS5_IJNSA_ILi128EEESF_SF_EEENS_12float_e5m2_tENS5_IJSB_llEEESH_SI_NS4_8TiledMMAINS4_8MMA_AtomIJNS4_4SM904GMMA31MMA_64x128x32_F32E5M2E5M2_RS_TNILNSM_7ScaleInE1ELSO_1EEEEEENS4_6LayoutINS5_IJNSA_ILi2EEESB_SB_EEENS5_IJSB_NSA_ILi0EEESU_EEEEENS5_IJNS4_10UnderscoreESX_SX_EEEEENS4_13SM90_TMA_LOADENS4_14ComposedLayoutINS4_7SwizzleILi3ELi4ELi3EEENS4_18smem_ptr_flag_bitsILi8EEENSR_INS5_IJSF_NSA_ILi8EEEEEENS5_IJSB_SF_EEEEEEENS4_9Copy_AtomIJNS4_39AutoVectorizingCopyWithAssumedAlignmentILi128EEESH_EEENS4_8identityES10_S1A_vS1F_EENS_8epilogue10collective6detail29Sm90TmaWarpSpecializedAdapterINS1I_15DefaultEpilogueISH_NS5_IJlSB_lEEES1M_NS1H_6thread17LinearCombinationISH_Li1EffLNS1N_9ScaleType4KindE0ELNS_15FloatRoundStyleE2ESH_EENS1_15EpilogueDefaultEEEEEvvEEEEvNT_6ParamsE:
[----:B------:R-:W0:Y:S01]  /*0000*/  LDC R1, c[0x0][0x28] ;  /* 0x00000a00ff017b82 */ /* 0x000e220000000800 */
[----:B------:R-:W1:Y:S01]  /*0010*/  S2R R0, SR_TID.X ;  /* 0x0000000000007919 */ /* 0x000e620000002100 */
[----:B------:R-:W-:Y:S01]  /*0020*/  ELECT P0, URZ, PT ;  /* 0x00000000003f782f */ /* 0x000fe20003800000 */
[----:B------:R-:W-:Y:S01]  /*0030*/  BSSY B0, `(.L_x_0) ;  /* 0x000000f000007945 */ /* 0x000fe20003800000 */
[--C-:B-1----:R-:W-:Y:S02]  /*0040*/  SHF.R.U32.HI R3, RZ, 0x5, R0.reuse ;  /* 0x00000005ff037819 */ /* 0x102fe40000011600 */
[----:B------:R-:W-:-:S03]  /*0050*/  SHF.R.U32.HI R7, RZ, 0x7, R0 ;  /* 0x00000007ff077819 */ /* 0x000fc60000011600 */
[----:B------:R-:W1:Y:S04]  /*0060*/  SHFL.IDX PT, R5, R3, RZ, 0x1f ;  /* 0x00001fff03057589 */ /* 0x000e6800000e0000 */
[----:B------:R2:W3:Y:S01]  /*0070*/  SHFL.IDX PT, R11, R7, RZ, 0x1f ;  /* 0x00001fff070b7589 */ /* 0x0004e200000e0000 */
[----:B-1----:R-:W-:-:S13]  /*0080*/  ISETP.NE.OR P0, PT, R5, RZ, !P0 ;  /* 0x000000ff0500720c */ /* 0x002fda0004705670 */
[----:B0-23--:R-:W-:Y:S05]  /*0090*/  @P0 BRA `(.L_x_1) ;  /* 0x0000000000200947 */ /* 0x00dfea0003800000 */
[----:B------:R-:W-:Y:S02]  /*00a0*/  ULDC.64 UR4, c[0x0][0x198] ;  /* 0x0000660000047ab9 */ /* 0x000fe40000000a00 */
[----:B------:R-:W-:Y:S02]  /*00b0*/  UIADD3 UR6, UP0, UR4, 0xf0, URZ ;  /* 0x000000f004067890 */ /* 0x000fe4000ff1e03f */
[----:B------:R-:W-:Y:S02]  /*00c0*/  UIADD3 UR4, UP1, UR4, 0x1f0, URZ ;  /* 0x000001f004047890 */ /* 0x000fe4000ff3e03f */
[----:B------:R-:W-:Y:S02]  /*00d0*/  UIADD3.X UR7, URZ, UR5, URZ, UP0, !UPT ;  /* 0x000000053f077290 */ /* 0x000fe400087fe43f */
[----:B------:R-:W-:-:S07]  /*00e0*/  UIADD3.X UR5, URZ, UR5, URZ, UP1, !UPT ;  /* 0x000000053f057290 */ /* 0x000fce0008ffe43f */
[----:B------:R0:W-:Y:S02]  /*00f0*/  UTMACCTL.PF [UR6] ;  /* 0x00000000060079b9 */ /* 0x0001e40008040000 */
[----:B------:R0:W-:Y:S02]  /*0100*/  UTMACCTL.PF [UR4] ;  /* 0x00000000040079b9 */ /* 0x0001e40008040000 */
[----:B0-----:R-:W-:Y:S01]  /*0110*/  NOP ;  /* 0x0000000000007918 */ /* 0x001fe20000000000 */
.L_x_1:
[----:B------:R-:W-:Y:S05]  /*0120*/  BSYNC B0 ;  /* 0x0000000000007941 */ /* 0x000fea0003800000 */
.L_x_0:
[----:B------:R-:W0:Y:S02]  /*0130*/  SHFL.IDX PT, R2, R3, RZ, 0x1f ;  /* 0x00001fff03027589 */ /* 0x000e2400000e0000 */
[----:B0-----:R-:W-:-:S13]  /*0140*/  ISETP.NE.AND P0, PT, R2, RZ, PT ;  /* 0x000000ff0200720c */ /* 0x001fda0003f05270 */
[----:B------:R-:W-:Y:S05]  /*0150*/  @P0 BRA `(.L_x_2) ;  /* 0x0000000000700947 */ /* 0x000fea0003800000 */
[----:B------:R-:W0:Y:S01]  /*0160*/  S2UR UR8, SR_CgaCtaId ;  /* 0x00000000000879c3 */ /* 0x000e220000008800 */
[----:B------:R-:W-:Y:S01]  /*0170*/  UMOV UR4, 0x400 ;  /* 0x0000040000047882 */ /* 0x000fe20000000000 */
[----:B------:R-:W-:Y:S01]  /*0180*/  UMOV UR5, 0x1 ;  /* 0x0000000100057882 */ /* 0x000fe20000000000 */
[----:B------:R-:W-:Y:S01]  /*0190*/  UMOV UR6, 0x100 ;  /* 0x0000010000067882 */ /* 0x000fe20000000000 */
[----:B------:R-:W-:Y:S01]  /*01a0*/  ELECT P0, URZ, PT ;  /* 0x00000000003f782f */ /* 0x000fe20003800000 */
[----:B------:R-:W-:-:S04]  /*01b0*/  UIADD3 UR6, -UR6, 0x100000, URZ ;  /* 0x0010000006067890 */ /* 0x000fc8000fffe13f */
[----:B------:R-:W-:Y:S02]  /*01c0*/  USHF.L.U32 UR7, UR6, 0xb, URZ ;  /* 0x0000000b06077899 */ /* 0x000fe4000800063f */
[----:B------:R-:W-:Y:S02]  /*01d0*/  USHF.L.U32 UR6, UR6, 0x1, URZ ;  /* 0x0000000106067899 */ /* 0x000fe4000800063f */
[----:B0-----:R-:W-:Y:S02]  /*01e0*/  ULEA UR8, UR8, UR4, 0x18 ;  /* 0x0000000408087291 */ /* 0x001fe4000f8ec03f */
[----:B------:R-:W-:-:S04]  /*01f0*/  UIADD3 UR4, -UR5, 0x100000, URZ ;  /* 0x0010000005047890 */ /* 0x000fc8000fffe13f */
[----:B------:R-:W-:Y:S02]  /*0200*/  USHF.L.U32 UR5, UR4, 0xb, URZ ;  /* 0x0000000b04057899 */ /* 0x000fe4000800063f */
[----:B------:R-:W-:Y:S01]  /*0210*/  USHF.L.U32 UR4, UR4, 0x1, URZ ;  /* 0x0000000104047899 */ /* 0x000fe2000800063f */
[----:B------:R-:W0:Y:S11]  /*0220*/  FENCE.VIEW.ASYNC.S ;  /* 0x00000000000073c6 */ /* 0x000e360000000000 */
[----:B0-----:R0:W1:Y:S01]  /*0230*/  SYNCS.EXCH.64 URZ, [UR8], UR4 ;  /* 0x00000004083f75b2 */ /* 0x0010620008000100 */
[----:B------:R0:W2:Y:S01]  /*0240*/  SYNCS.EXCH.64 URZ, [UR8+0x38], UR6 ;  /* 0x00003806083f75b2 */ /* 0x0000a20008000100 */
[----:B------:R0:W3:Y:S01]  /*0250*/  SYNCS.EXCH.64 URZ, [UR8+0x8], UR4 ;  /* 0x00000804083f75b2 */ /* 0x0000e20008000100 */
[----:B------:R0:W4:Y:S01]  /*0260*/  SYNCS.EXCH.64 URZ, [UR8+0x40], UR6 ;  /* 0x00004006083f75b2 */ /* 0x0001220008000100 */
[----:B------:R0:W0:Y:S01]  /*0270*/  SYNCS.EXCH.64 URZ, [UR8+0x10], UR4 ;  /* 0x00001004083f75b2 */ /* 0x0000220008000100 */
        /* <DEDUP_REMOVED lines=9> */
[----:B------:R-:W-:Y:S01]  /*0310*/  NOP ;  /* 0x0000000000007918 */ /* 0x000fe20000000000 */
.L_x_2:
[----:B------:R-:W5:Y:S01]  /*0320*/  SHFL.IDX PT, R3, R3, RZ, 0x1f ;  /* 0x00001fff03037589 */ /* 0x000f6200000e0000 */
[----:B------:R-:W-:Y:S01]  /*0330*/  ELECT P0, URZ, PT ;  /* 0x00000000003f782f */ /* 0x000fe20003800000 */
[----:B------:R-:W1:Y:S01]  /*0340*/  LDC R2, c[0x0][0x65c] ;  /* 0x00019700ff027b82 */ /* 0x000e620000000800 */
[----:B------:R-:W-:Y:S01]  /*0350*/  SHF.R.S32.HI R8, RZ, 0x1f, R5 ;  /* 0x0000001fff087819 */ /* 0x000fe20000011405 */
[----:B------:R-:W2:Y:S01]  /*0360*/  S2R R6, SR_CTAID.Y ;  /* 0x0000000000067919 */ /* 0x000ea20000002600 */
[----:B0-----:R-:W-:Y:S01]  /*0370*/  UMOV UR4, 0x20 ;  /* 0x0000002000047882 */ /* 0x001fe20000000000 */
[----:B------:R-:W-:Y:S01]  /*0380*/  NOP ;  /* 0x0000000000007918 */ /* 0x000fe20000000000 */
[----:B------:R-:W-:Y:S01]  /*0390*/  ISETP.NE.AND P2, PT, R11, RZ, PT ;  /* 0x000000ff0b00720c */ /* 0x000fe20003f45270 */
[----:B------:R-:W0:Y:S01]  /*03a0*/  S2R R4, SR_CTAID.X ;  /* 0x0000000000047919 */ /* 0x000e220000002500 */
[----:B------:R-:W-:Y:S01]  /*03b0*/  NOP ;  /* 0x0000000000007918 */ /* 0x000fe20000000000 */
[----:B------:R-:W-:-:S02]  /*03c0*/  LOP3.LUT R31, R0, 0x7f, RZ, 0xc0, !PT ;  /* 0x0000007f001f7812 */ /* 0x000fc400078ec0ff */
[----:B-----5:R-:W-:Y:S02]  /*03d0*/  ISETP.NE.OR P0, PT, R3, RZ, !P0 ;  /* 0x000000ff0300720c */ /* 0x020fe40004705670 */
[----:B-1----:R-:W-:-:S04]  /*03e0*/  ISETP.NE.AND P3, PT, R2, 0x1, PT ;  /* 0x000000010200780c */ /* 0x002fc80003f65270 */
[----:B------:R-:W-:Y:S02]  /*03f0*/  P2R R3, PR, RZ, 0x8 ;  /* 0x00000008ff037803 */ /* 0x000fe40000000000 */
[----:B------:R-:W-:-:S04]  /*0400*/  LEA.HI R3, R8, R5, RZ, 0x2 ;  /* 0x0000000508037211 */ /* 0x000fc800078f10ff */
[----:B------:R-:W-:Y:S01]  /*0410*/  LOP3.LUT R10, R3, 0xfffffffc, RZ, 0xc0, !PT ;  /* 0xfffffffc030a7812 */ /* 0x000fe200078ec0ff */
[----:B------:R-:W-:Y:S01]  /*0420*/  VOTEU.ALL UP0, P0 ;  /* 0x00000000003f7886 */ /* 0x000fe20000000000 */
[----:B------:R-:W-:Y:S01]  /*0430*/  VOTEU.ALL UP1, P0 ;  /* 0x00000000003f7886 */ /* 0x000fe20000020000 */
[----:B------:R-:W0:Y:S01]  /*0440*/  @P3 LDC R17, c[0x0][0x10] ;  /* 0x00000400ff113b82 */ /* 0x000e220000000800 */
[----:B--2---:R-:W-:Y:S02]  /*0450*/  @P3 IMAD.MOV.U32 R8, RZ, RZ, R6 ;  /* 0x000000ffff083224 */ /* 0x004fe400078e0006 */
[----:B------:R-:W-:Y:S01]  /*0460*/  @!UP0 UMOV UR6, 0x400 ;  /* 0x0000040000068882 */ /* 0x000fe20000000000 */
[----:B------:R-:W-:-:S04]  /*0470*/  @!UP0 UIADD3 UR4, -UR4, 0x100000, URZ ;  /* 0x0010000004048890 */ /* 0x000fc8000fffe13f */
[----:B------:R-:W-:Y:S02]  /*0480*/  @!UP0 USHF.L.U32 UR5, UR4, 0xb, URZ ;  /* 0x0000000b04058899 */ /* 0x000fe4000800063f */
[----:B------:R-:W-:Y:S01]  /*0490*/  @!UP0 USHF.L.U32 UR4, UR4, 0x1, URZ ;  /* 0x0000000104048899 */ /* 0x000fe2000800063f */
[----:B------:R-:W-:Y:S02]  /*04a0*/  IMAD.IADD R3, R5, 0x1, -R10 ;  /* 0x0000000105037824 */ /* 0x000fe400078e0a0a */
[----:B------:R-:W-:Y:S01]  /*04b0*/  @P3 IMAD.MOV.U32 R9, RZ, RZ, RZ ;  /* 0x000000ffff093224 */ /* 0x000fe200078e00ff */
[----:B------:R-:W1:Y:S01]  /*04c0*/  @!UP0 S2UR UR7, SR_CgaCtaId ;  /* 0x00000000000789c3 */ /* 0x000e620000008800 */
[----:B------:R-:W-:Y:S01]  /*04d0*/  IMAD.MOV.U32 R5, RZ, RZ, RZ ;  /* 0x000000ffff057224 */ /* 0x000fe200078e00ff */
[----:B------:R-:W-:-:S06]  /*04e0*/  ISETP.NE.AND P1, PT, R3, 0x3, PT ;  /* 0x000000030300780c */ /* 0x000fcc0003f25270 */
[----:B------:R-:W2:Y:S01]  /*04f0*/  @!P3 LDC R13, c[0x0][0xc] ;  /* 0x00000300ff0dbb82 */ /* 0x000ea20000000800 */
[----:B0-----:R-:W-:Y:S01]  /*0500*/  @P3 IMAD.WIDE.U32 R16, R4, R17, R8 ;  /* 0x0000001104103225 */ /* 0x001fe200078e0008 */
[----:B-1----:R-:W-:Y:S01]  /*0510*/  @!UP0 ULEA UR8, UR7, UR6, 0x18 ;  /* 0x0000000607088291 */ /* 0x002fe2000f8ec03f */
[----:B------:R-:W-:Y:S02]  /*0520*/  VOTEU.ALL UP0, P0 ;  /* 0x00000000003f7886 */ /* 0x000fe40000000000 */
[----:B------:R-:W-:Y:S01]  /*0530*/  ULDC UR6, c[0x0][0xc] ;  /* 0x0000030000067ab9 */ /* 0x000fe20000000800 */
[----:B------:R-:W-:Y:S01]  /*0540*/  ISETP.EQ.OR P0, PT, R3, RZ, !P1 ;  /* 0x000000ff0300720c */ /* 0x000fe20004f02670 */
[----:B------:R-:W-:-:S03]  /*0550*/  ULDC UR7, c[0x0][0x10] ;  /* 0x0000040000077ab9 */ /* 0x000fc60000000800 */
[C---:B------:R-:W-:Y:S01]  /*0560*/  ISETP.EQ.AND P0, PT, R11.reuse, RZ, P0 ;  /* 0x000000ff0b00720c */ /* 0x040fe20000702270 */
[----:B------:R-:W-:Y:S02]  /*0570*/  VIADD R11, R11, 0xffffffff ;  /* 0xffffffff0b0b7836 */ /* 0x000fe40000000000 */
[----:B--2---:R-:W-:Y:S01]  /*0580*/  @!P3 IMAD.WIDE.U32 R8, R13, R6, R4 ;  /* 0x000000060d08b225 */ /* 0x004fe200078e0004 */
[----:B------:R-:W0:Y:S02]  /*0590*/  FENCE.VIEW.ASYNC.S ;  /* 0x00000000000073c6 */ /* 0x000e240000000000 */
[----:B0-----:R-:W3:Y:S01]  /*05a0*/  @!UP0 SYNCS.EXCH.64 URZ, [UR8+0x80], UR4 ;  /* 0x00008004083f85b2 */ /* 0x001ee20008000100 */
[----:B------:R-:W-:Y:S01]  /*05b0*/  SEL R18, RZ, 0x1, !P0 ;  /* 0x00000001ff127807 */ /* 0x000fe20004000000 */
[----:B------:R-:W-:Y:S01]  /*05c0*/  @P3 IMAD.MOV.U32 R13, RZ, RZ, RZ ;  /* 0x000000ffff0d3224 */ /* 0x000fe200078e00ff */
[----:B------:R-:W-:Y:S01]  /*05d0*/  ISETP.GE.U32.AND P1, PT, R11, 0x2, PT ;  /* 0x000000020b00780c */ /* 0x000fe20003f26070 */
[----:B------:R-:W-:-:S02]  /*05e0*/  @!P3 IMAD.MOV.U32 R16, RZ, RZ, R8 ;  /* 0x000000ffff10b224 */ /* 0x000fc400078e0008 */
[----:B------:R-:W-:Y:S01]  /*05f0*/  @P3 IMAD.IADD R17, R17, 0x1, R13 ;  /* 0x0000000111113824 */ /* 0x000fe200078e020d */
[----:B------:R-:W-:Y:S01]  /*0600*/  SEL R18, R18, 0x2, P1 ;  /* 0x0000000212127807 */ /* 0x000fe20000800000 */
[----:B------:R-:W-:Y:S01]  /*0610*/  @!P3 IMAD.MOV.U32 R17, RZ, RZ, R9 ;  /* 0x000000ffff11b224 */ /* 0x000fe200078e0009 */
[----:B------:R0:W3:Y:S01]  /*0620*/  @!UP1 SYNCS.EXCH.64 URZ, [UR8+0x88], UR4 ;  /* 0x00008804083f95b2 */ /* 0x0000e20008000100 */
[----:B------:R-:W-:Y:S01]  /*0630*/  NOP ;  /* 0x0000000000007918 */ /* 0x000fe20000000000 */
[----:B0-----:R-:W-:-:S03]  /*0640*/  UIMAD.WIDE.U32 UR4, UR6, UR7, URZ ;  /* 0x00000007060472a5 */ /* 0x001fc6000f8e003f */
[----:B------:R-:W-:Y:S02]  /*0650*/  ULDC UR6, c[0x0][0x14] ;  /* 0x0000050000067ab9 */ /* 0x000fe40000000800 */
[----:B------:R-:W-:Y:S02]  /*0660*/  UIMAD.WIDE.U32 UR38, UR4, UR6, URZ ;  /* 0x00000006042672a5 */ /* 0x000fe4000f8e003f */
[----:B------:R-:W-:-:S04]  /*0670*/  UIMAD UR42, UR5, UR6, URZ ;  /* 0x00000006052a72a4 */ /* 0x000fc8000f8e023f */
[----:B------:R-:W-:Y:S01]  /*0680*/  UIADD3 UR42, UR39, UR42, URZ ;  /* 0x0000002a272a7290 */ /* 0x000fe2000fffe03f */
[----:B---34-:R-:W-:Y:S06]  /*0690*/  BAR.SYNC.DEFER_BLOCKING 0x0 ;  /* 0x0000000000007b1d */ /* 0x018fec0000010000 */
[----:B------:R-:W-:Y:S05]  /*06a0*/  @!P2 BRA `(.L_x_3) ;  /* 0x0000009800eca947 */ /* 0x000fea0003800000 */
[----:B------:R-:W-:-:S13]  /*06b0*/  ISETP.GT.U32.AND P0, PT, R11, 0x1, PT ;  /* 0x000000010b00780c */ /* 0x000fda0003f04070 */
[----:B------:R-:W-:Y:S05]  /*06c0*/  @P0 EXIT ;  /* 0x000000000000094d */ /* 0x000fea0003800000 */
[----:B------:R-:W-:Y:S01]  /*06d0*/  ULDC.64 UR4, c[0x0][0x650] ;  /* 0x0001940000047ab9 */ /* 0x000fe20000000a00 */
[----:B------:R-:W-:Y:S01]  /*06e0*/  PRMT R3, RZ, 0x7610, R3 ;  /* 0x00007610ff037816 */ /* 0x000fe20000000003 */
[----:B------:R-:W-:Y:S01]  /*06f0*/  IMAD.MOV.U32 R93, RZ, RZ, -0x1 ;  /* 0xffffffffff5d7424 */ /* 0x000fe200078e00ff */
[----:B------:R-:W-:Y:S01]  /*0700*/  ISETP.GE.U32.AND P0, PT, R16, UR4, PT ;  /* 0x0000000410007c0c */ /* 0x000fe2000bf06070 */
[----:B------:R-:W-:Y:S02]  /*0710*/  IMAD.MOV.U32 R94, RZ, RZ, -0x1 ;  /* 0xffffffffff5e7424 */ /* 0x000fe400078e00ff */
[----:B------:R-:W-:Y:S01]  /*0720*/  IMAD.MOV.U32 R92, RZ, RZ, -0x1 ;  /* 0xffffffffff5c7424 */ /* 0x000fe200078e00ff */
[----:B------:R-:W-:-:S13]  /*0730*/  ISETP.GE.U32.AND.EX P0, PT, R17, UR5, PT, P0 ;  /* 0x0000000511007c0c */ /* 0x000fda000bf06100 */
[----:B------:R-:W-:Y:S05]  /*0740*/  @P0 BRA `(.L_x_4) ;  /* 0x0000000400540947 */ /* 0x000fea0003800000 */
[----:B------:R-:W0:Y:S01]  /*0750*/  LDC.64 R20, c[0x0][0x628] ;  /* 0x00018a00ff147b82 */ /* 0x000e220000000a00 */
[----:B------:R-:W-:Y:S02]  /*0760*/  IMAD.MOV.U32 R8, RZ, RZ, R16 ;  /* 0x000000ffff087224 */ /* 0x000fe400078e0010 */
[----:B------:R-:W-:-:S05]  /*0770*/  IMAD.MOV.U32 R9, RZ, RZ, R17 ;  /* 0x000000ffff097224 */ /* 0x000fca00078e0011 */
[----:B------:R-:W1:Y:S08]  /*0780*/  LDC R14, c[0x0][0x630] ;  /* 0x00018c00ff0e7b82 */ /* 0x000e700000000800 */
[----:B------:R-:W2:Y:S01]  /*0790*/  LDC.64 R22, c[0x0][0x620] ;  /* 0x00018800ff167b82 */ /* 0x000ea20000000a00 */
[----:B0-----:R-:W-:-:S04]  /*07a0*/  ISETP.NE.U32.AND P0, PT, R20, RZ, PT ;  /* 0x000000ff1400720c */ /* 0x001fc80003f05070 */
[----:B------:R-:W-:-:S13]  /*07b0*/  ISETP.NE.AND.EX P0, PT, R21, RZ, PT, P0 ;  /* 0x000000ff1500720c */ /* 0x000fda0003f05300 */
[----:B-12---:R-:W-:Y:S05]  /*07c0*/  @!P0 BRA `(.L_x_5) ;  /* 0x0000000000288947 */ /* 0x006fea0003800000 */
[----:B------:R-:W0:Y:S02]  /*07d0*/  LDC R3, c[0x0][0x634] ;  /* 0x00018d00ff037b82 */ /* 0x000e240000000800 */
[----:B0-----:R-:W-:-:S05]  /*07e0*/  IADD3 R3, P0, R16, R3, RZ ;  /* 0x0000000310037210 */ /* 0x001fca0007f1e0ff */
[----:B------:R-:W-:-:S04]  /*07f0*/  IMAD.X R15, RZ, RZ, R17, P0 ;  /* 0x000000ffff0f7224 */ /* 0x000fc800000e0611 */
[----:B------:R-:W-:-:S04]  /*0800*/  IMAD.WIDE.U32 R8, R15, R20, RZ ;  /* 0x000000140f087225 */ /* 0x000fc800078e00ff */
[----:B------:R-:W-:-:S04]  /*0810*/  IMAD.WIDE.U32 R10, P0, R3, R21, R8 ;  /* 0x00000015030a7225 */ /* 0x000fc80007800008 */
[----:B------:R-:W-:-:S04]  /*0820*/  IMAD.WIDE.U32 R8, R3, R20, RZ ;  /* 0x0000001403087225 */ /* 0x000fc800078e00ff */
[----:B------:R-:W-:Y:S01]  /*0830*/  IMAD.X R13, RZ, RZ, RZ, P0 ;  /* 0x000000ffff0d7224 */ /* 0x000fe200000e06ff */
[----:B------:R-:W-:Y:S01]  /*0840*/  IADD3 RZ, P0, R9, R10, RZ ;  /* 0x0000000a09ff7210 */ /* 0x000fe20007f1e0ff */
[----:B------:R-:W-:-:S04]  /*0850*/  IMAD.MOV.U32 R12, RZ, RZ, R11 ;  /* 0x000000ffff0c7224 */ /* 0x000fc800078e000b */
[----:B------:R-:W-:-:S08]  /*0860*/  IMAD.WIDE.U32.X R8, R15, R21, R12, P0 ;  /* 0x000000150f087225 */ /* 0x000fd000000e040c */
.L_x_5:
[-CC-:B------:R-:W-:Y:S01]  /*0870*/  SHF.R.U64 R92, R8, R14.reuse, R9.reuse ;  /* 0x0000000e085c7219 */ /* 0x180fe20000001209 */
[----:B------:R-:W0:Y:S01]  /*0880*/  LDC R12, c[0x0][0x618] ;  /* 0x00018600ff0c7b82 */ /* 0x000e220000000800 */
[----:B------:R-:W-:Y:S01]  /*0890*/  SHF.R.U32.HI R5, RZ, R14, R9 ;  /* 0x0000000eff057219 */ /* 0x000fe20000011609 */
[----:B------:R-:W-:Y:S01]  /*08a0*/  ULDC UR4, c[0x0][0x150] ;  /* 0x0000540000047ab9 */ /* 0x000fe20000000800 */
[----:B------:R-:W-:Y:S02]  /*08b0*/  IADD3 R11, P0, RZ, -R92, RZ ;  /* 0x8000005cff0b7210 */ /* 0x000fe40007f1e0ff */
[----:B------:R-:W-:-:S03]  /*08c0*/  I2FP.F32.U32 R3, R4 ;  /* 0x0000000400037245 */ /* 0x000fc60000201000 */
[----:B------:R-:W1:Y:S01]  /*08d0*/  LDC.64 R24, c[0x0][0x640] ;  /* 0x00019000ff187b82 */ /* 0x000e620000000a00 */
[----:B------:R-:W-:Y:S02]  /*08e0*/  IMAD.X R13, RZ, RZ, ~R5, P0 ;  /* 0x000000ffff0d7224 */ /* 0x000fe400000e0e05 */
[----:B------:R-:W-:Y:S01]  /*08f0*/  FMUL R3, R3, UR4 ;  /* 0x0000000403037c20 */ /* 0x000fe20008400000 */
[----:B------:R-:W-:Y:S01]  /*0900*/  IMAD.WIDE.U32 R8, R11, R22, R16 ;  /* 0x000000160b087225 */ /* 0x000fe200078e0010 */
[----:B------:R-:W-:-:S03]  /*0910*/  ULDC UR4, c[0x0][0x154] ;  /* 0x0000550000047ab9 */ /* 0x000fc60000000800 */
[----:B------:R-:W-:Y:S01]  /*0920*/  IMAD R10, R13, R22, RZ ;  /* 0x000000160d0a7224 */ /* 0x000fe200078e02ff */
[----:B------:R-:W2:Y:S01]  /*0930*/  LDC R5, c[0x0][0x144] ;  /* 0x00005100ff057b82 */ /* 0x000ea20000000800 */
[----:B------:R-:W3:Y:S02]  /*0940*/  F2I.U32.TRUNC.NTZ R3, R3 ;  /* 0x0000000300037305 */ /* 0x000ee4000020f000 */
[----:B------:R-:W-:-:S04]  /*0950*/  IMAD R11, R11, R23, R10 ;  /* 0x000000170b0b7224 */ /* 0x000fc800078e020a */
[----:B------:R-:W-:Y:S01]  /*0960*/  IMAD.IADD R9, R9, 0x1, R11 ;  /* 0x0000000109097824 */ /* 0x000fe200078e020b */
[----:B------:R-:W4:Y:S01]  /*0970*/  LDC R14, c[0x0][0x608] ;  /* 0x00018200ff0e7b82 */ /* 0x000f220000000800 */
[----:B------:R-:W-:-:S03]  /*0980*/  IMAD.MOV.U32 R11, RZ, RZ, -0x1 ;  /* 0xffffffffff0b7424 */ /* 0x000fc600078e00ff */
[----:B0-----:R-:W-:Y:S02]  /*0990*/  SHF.R.U64 R20, R8, R12, R9 ;  /* 0x0000000c08147219 */ /* 0x001fe40000001209 */
[----:B------:R-:W-:Y:S02]  /*09a0*/  I2FP.F32.U32 R8, R6 ;  /* 0x0000000600087245 */ /* 0x000fe40000201000 */
[----:B------:R-:W0:Y:S01]  /*09b0*/  LDC R22, c[0x0][0x658] ;  /* 0x00019600ff167b82 */ /* 0x000e220000000800 */
[----:B-1----:R-:W-:Y:S01]  /*09c0*/  ISETP.NE.U32.AND P0, PT, R24, RZ, PT ;  /* 0x000000ff1800720c */ /* 0x002fe20003f05070 */
[----:B---3--:R-:W-:Y:S01]  /*09d0*/  IMAD.MOV R10, RZ, RZ, -R3 ;  /* 0x000000ffff0a7224 */ /* 0x008fe200078e0a03 */
[----:B------:R-:W-:Y:S01]  /*09e0*/  SHF.R.U32.HI R9, RZ, R12, R9 ;  /* 0x0000000cff097219 */ /* 0x000fe20000011609 */
[----:B------:R-:W-:Y:S01]  /*09f0*/  FMUL R8, R8, UR4 ;  /* 0x0000000408087c20 */ /* 0x000fe20008400000 */
[----:B------:R-:W-:-:S03]  /*0a00*/  ISETP.NE.AND.EX P0, PT, R25, RZ, PT, P0 ;  /* 0x000000ff1900720c */ /* 0x000fc60003f05300 */
[----:B------:R-:W1:Y:S01]  /*0a10*/  LDC R15, c[0x0][0x148] ;  /* 0x00005200ff0f7b82 */ /* 0x000e620000000800 */
[----:B--2---:R-:W-:-:S07]  /*0a20*/  IMAD R3, R5, R10, R4 ;  /* 0x0000000a05037224 */ /* 0x004fce00078e0204 */
[----:B------:R-:W2:Y:S01]  /*0a30*/  LDC R21, c[0x0][0x600] ;  /* 0x00018000ff157b82 */ /* 0x000ea20000000800 */
[-CC-:B----4-:R-:W-:Y:S02]  /*0a40*/  SHF.R.U64 R26, R20, R14.reuse, R9.reuse ;  /* 0x0000000e141a7219 */ /* 0x190fe40000001209 */
[----:B------:R-:W-:Y:S01]  /*0a50*/  SHF.R.U32.HI R5, RZ, R14, R9 ;  /* 0x0000000eff057219 */ /* 0x000fe20000011609 */
[----:B------:R-:W-:Y:S01]  /*0a60*/  IMAD.MOV.U32 R9, RZ, RZ, 0x1 ;  /* 0x00000001ff097424 */ /* 0x000fe200078e00ff */
[----:B------:R3:W4:Y:S03]  /*0a70*/  F2I.U32.TRUNC.NTZ R14, R8 ;  /* 0x00000008000e7305 */ /* 0x000726000020f000 */
[----:B------:R-:W1:Y:S01]  /*0a80*/  LDC R23, c[0x0][0x648] ;  /* 0x00019200ff177b82 */ /* 0x000e620000000800 */
[-C--:B0-----:R-:W-:Y:S02]  /*0a90*/  SHF.L.U32 R4, R11, R22.reuse, RZ ;  /* 0x000000160b047219 */ /* 0x081fe400000006ff */
[----:B------:R-:W-:-:S02]  /*0aa0*/  SHF.R.U64 R28, R26, R22, R5 ;  /* 0x000000161a1c7219 */ /* 0x000fc40000001205 */
[----:B------:R-:W-:Y:S02]  /*0ab0*/  LOP3.LUT R13, RZ, R4, RZ, 0x33, !PT ;  /* 0x00000004ff0d7212 */ /* 0x000fe400078e33ff */
[-C--:B------:R-:W-:Y:S01]  /*0ac0*/  SHF.R.U32.HI R5, RZ, R22.reuse, R5 ;  /* 0x00000016ff057219 */ /* 0x080fe20000011605 */
[----:B------:R-:W0:Y:S01]  /*0ad0*/  LDC R27, c[0x0][0x638] ;  /* 0x00018e00ff1b7b82 */ /* 0x000e220000000800 */
[----:B------:R-:W-:Y:S01]  /*0ae0*/  SHF.L.U32 R12, R9, R22, RZ ;  /* 0x00000016090c7219 */ /* 0x000fe200000006ff */
[----:B------:R-:W-:-:S06]  /*0af0*/  IMAD.MOV.U32 R4, RZ, RZ, R28 ;  /* 0x000000ffff047224 */ /* 0x000fcc00078e001c */
[----:B------:R-:W0:Y:S01]  /*0b00*/  LDC R93, c[0x0][0x610] ;  /* 0x00018400ff5d7b82 */ /* 0x000e220000000800 */
[----:B---34-:R-:W-:Y:S05]  /*0b10*/  @!P0 BRA `(.L_x_6) ;  /* 0x0000000000288947 */ /* 0x018fea0003800000 */
[----:B------:R-:W3:Y:S02]  /*0b20*/  LDC R11, c[0x0][0x64c] ;  /* 0x00019300ff0b7b82 */ /* 0x000ee40000000800 */
[----:B---3--:R-:W-:-:S05]  /*0b30*/  IADD3 R11, P0, R28, R11, RZ ;  /* 0x0000000b1c0b7210 */ /* 0x008fca0007f1e0ff */
        /* <DEDUP_REMOVED lines=8> */
.L_x_6:
[----:B-1----:R-:W-:Y:S01]  /*0bc0*/  SHF.R.U64 R4, R4, R23, R5 ;  /* 0x0000001704047219 */ /* 0x002fe20000001205 */
[----:B--2---:R-:W-:Y:S01]  /*0bd0*/  VIADD R5, R21, 0xffffffff ;  /* 0xffffffff15057836 */ /* 0x004fe20000000000 */
[----:B------:R-:W-:Y:S01]  /*0be0*/  LOP3.LUT R13, R26, R13, RZ, 0xc0, !PT ;  /* 0x0000000d1a0d7212 */ /* 0x000fe200078ec0ff */
[----:B------:R-:W-:Y:S02]  /*0bf0*/  IMAD.MOV R14, RZ, RZ, -R14 ;  /* 0x000000ffff0e7224 */ /* 0x000fe400078e0a0e */
[----:B------:R-:W-:Y:S01]  /*0c00*/  IMAD.MOV R8, RZ, RZ, -R4 ;  /* 0x000000ffff087224 */ /* 0x000fe200078e0a04 */
[----:B------:R-:W-:Y:S01]  /*0c10*/  LOP3.LUT R5, R20, R5, RZ, 0xc0, !PT ;  /* 0x0000000514057212 */ /* 0x000fe200078ec0ff */
[----:B------:R-:W-:Y:S02]  /*0c20*/  IMAD R12, R12, R4, R13 ;  /* 0x000000040c0c7224 */ /* 0x000fe400078e020d */
[----:B------:R-:W-:Y:S02]  /*0c30*/  @P3 IMAD R3, R15, R14, R6 ;  /* 0x0000000e0f033224 */ /* 0x000fe400078e0206 */
[----:B0-----:R-:W-:-:S02]  /*0c40*/  IMAD R4, R8, R27, R28 ;  /* 0x0000001b08047224 */ /* 0x001fc400078e021c */
[----:B------:R-:W-:Y:S02]  /*0c50*/  IMAD R93, R12, R93, R3 ;  /* 0x0000005d0c5d7224 */ /* 0x000fe400078e0203 */
[----:B------:R-:W-:Y:S02]  /*0c60*/  IMAD R4, R4, R21, R5 ;  /* 0x0000001504047224 */ /* 0x000fe400078e0205 */
[----:B------:R-:W-:-:S03]  /*0c70*/  IMAD.MOV.U32 R3, RZ, RZ, 0x1 ;  /* 0x00000001ff037424 */ /* 0x000fc600078e00ff */
[----:B------:R-:W-:Y:S02]  /*0c80*/  SEL R94, R4, R93, !P3 ;  /* 0x0000005d045e7207 */ /* 0x000fe40005800000 */
[----:B------:R-:W-:-:S07]  /*0c90*/  SEL R93, R93, R4, !P3 ;  /* 0x000000045d5d7207 */ /* 0x000fce0005800000 */
.L_x_4:
[----:B------:R-:W-:-:S08]  /*0ca0*/  NOP ;  /* 0x0000000000007918 */ /* 0x000fd00000000000 */
[----:B------:R-:W0:Y:S02]  /*0cb0*/  USETMAXREG.TRY_ALLOC.CTAPOOL UP0, 0xe8 ;  /* 0x000000e8000079c8 */ /* 0x000e240008000600 */
[----:B0-----:R-:W-:-:S13]  /*0cc0*/  PLOP3.LUT P0, PT, PT, PT, UP0, 0x80, 0x0 ;  /* 0x000000000000781c */ /* 0x001fda0003f0f008 */
[----:B------:R-:W-:Y:S05]  /*0cd0*/  @!P0 BRA `(.L_x_4) ;  /* 0xfffffffc00f08947 */ /* 0x000fea000383ffff */
[----:B------:R-:W-:Y:S01]  /*0ce0*/  ULDC.64 UR4, c[0x0][0x598] ;  /* 0x0001660000047ab9 */ /* 0x000fe20000000a00 */
[----:B------:R-:W-:Y:S01]  /*0cf0*/  ULDC.64 UR36, c[0x0][0x208] ;  /* 0x0000820000247ab9 */ /* 0x000fe20000000a00 */
[----:B------:R-:W-:-:S04]  /*0d00*/  ISETP.NE.U32.AND P0, PT, RZ, UR4, PT ;  /* 0x00000004ff007c0c */ /* 0x000fc8000bf05070 */
[----:B------:R-:W-:-:S13]  /*0d10*/  ISETP.NE.AND.EX P0, PT, RZ, UR5, PT, P0 ;  /* 0x00000005ff007c0c */ /* 0x000fda000bf05300 */
[----:B------:R-:W-:Y:S05]  /*0d20*/  @!P0 BRA `(.L_x_7) ;  /* 0x00000000001c8947 */ /* 0x000fea0003800000 */
[----:B------:R-:W0:Y:S02]  /*0d30*/  LDC.64 R4, c[0x0][0x598] ;  /* 0x00016600ff047b82 */ /* 0x000e240000000a00 */
[----:B0-----:R-:W2:Y:S02]  /*0d40*/  LDG.E.64 R4, desc[UR36][R4.64] ;  /* 0x0000002404047981 */ /* 0x001ea4000c1e1b00 */
[----:B--2---:R-:W-:-:S04]  /*0d50*/  ISETP.NE.U32.AND P0, PT, R4, RZ, PT ;  /* 0x000000ff0400720c */ /* 0x004fc80003f05070 */
[----:B------:R-:W-:-:S13]  /*0d60*/  ISETP.NE.AND.EX P0, PT, R5, RZ, PT, P0 ;  /* 0x000000ff0500720c */ /* 0x000fda0003f05300 */
[----:B------:R-:W-:Y:S05]  /*0d70*/  @!P0 BRA `(.L_x_7) ;  /* 0x0000000000088947 */ /* 0x000fea0003800000 */
[----:B------:R0:W5:Y:S01]  /*0d80*/  LD.E R95, desc[UR36][R4.64] ;  /* 0x00000024045f7980 */ /* 0x000162000c101900 */
[----:B------:R-:W-:Y:S05]  /*0d90*/  BRA `(.L_x_8) ;  /* 0x0000000000247947 */ /* 0x000fea0003800000 */
.L_x_7:
[----:B------:R-:W-:Y:S02]  /*0da0*/  ULDC.64 UR4, c[0x0][0x588] ;  /* 0x0001620000047ab9 */ /* 0x000fe40000000a00 */
[----:B------:R-:W-:-:S04]  /*0db0*/  ISETP.NE.U32.AND P0, PT, RZ, UR4, PT ;  /* 0x00000004ff007c0c */ /* 0x000fc8000bf05070 */
[----:B------:R-:W-:-:S13]  /*0dc0*/  ISETP.NE.AND.EX P0, PT, RZ, UR5, PT, P0 ;  /* 0x00000005ff007c0c */ /* 0x000fda000bf05300 */
[----:B------:R-:W-:Y:S05]  /*0dd0*/  @!P0 BRA `(.L_x_9) ;  /* 0x00000000000c8947 */ /* 0x000fea0003800000 */
[----:B------:R-:W0:Y:S02]  /*0de0*/  LDC.64 R4, c[0x0][0x588] ;  /* 0x00016200ff047b82 */ /* 0x000e240000000a00 */
[----:B0-----:R1:W5:Y:S01]  /*0df0*/  LDG.E R95, desc[UR36][R4.64] ;  /* 0x00000024045f7981 */ /* 0x001362000c1e1900 */
[----:B------:R-:W-:Y:S05]  /*0e00*/  BRA `(.L_x_8) ;  /* 0x0000000000087947 */ /* 0x000fea0003800000 */
.L_x_9:
[----:B------:R-:W-:Y:S02]  /*0e10*/  ULDC UR4, c[0x0][0x580] ;  /* 0x0001600000047ab9 */ /* 0x000fe40000000800 */
[----:B------:R-:W-:-:S07]  /*0e20*/  IMAD.U32 R95, RZ, RZ, UR4 ;  /* 0x00000004ff5f7e24 */ /* 0x000fce000f8e00ff */
.L_x_8:
[----:B------:R-:W-:Y:S02]  /*0e30*/  ULDC.64 UR4, c[0x0][0x5a0] ;  /* 0x0001680000047ab9 */ /* 0x000fe40000000a00 */
[----:B------:R-:W-:-:S04]  /*0e40*/  ISETP.NE.U32.AND P0, PT, RZ, UR4, PT ;  /* 0x00000004ff007c0c */ /* 0x000fc8000bf05070 */
[----:B------:R-:W-:-:S13]  /*0e50*/  ISETP.NE.AND.EX P0, PT, RZ, UR5, PT, P0 ;  /* 0x00000005ff007c0c */ /* 0x000fda000bf05300 */
[----:B------:R-:W-:Y:S05]  /*0e60*/  @!P0 BRA `(.L_x_10) ;  /* 0x00000000001c8947 */ /* 0x000fea0003800000 */
[----:B01----:R-:W0:Y:S02]  /*0e70*/  LDC.64 R4, c[0x0][0x5a0] ;  /* 0x00016800ff047b82 */ /* 0x003e240000000a00 */
[----:B0-----:R-:W2:Y:S02]  /*0e80*/  LDG.E.64 R4, desc[UR36][R4.64] ;  /* 0x0000002404047981 */ /* 0x001ea4000c1e1b00 */
[----:B--2---:R-:W-:-:S04]  /*0e90*/  ISETP.NE.U32.AND P0, PT, R4, RZ, PT ;  /* 0x000000ff0400720c */ /* 0x004fc80003f05070 */
[----:B------:R-:W-:-:S13]  /*0ea0*/  ISETP.NE.AND.EX P0, PT, R5, RZ, PT, P0 ;  /* 0x000000ff0500720c */ /* 0x000fda0003f05300 */
[----:B------:R-:W-:Y:S05]  /*0eb0*/  @!P0 BRA `(.L_x_10) ;  /* 0x0000000000088947 */ /* 0x000fea0003800000 */
[----:B------:R0:W5:Y:S01]  /*0ec0*/  LD.E R98, desc[UR36][R4.64] ;  /* 0x0000002404627980 */ /* 0x000162000c101900 */
[----:B------:R-:W-:Y:S05]  /*0ed0*/  BRA `(.L_x_11) ;  /* 0x0000000000247947 */ /* 0x000fea0003800000 */
.L_x_10:
[----:B------:R-:W-:Y:S02]  /*0ee0*/  ULDC.64 UR4, c[0x0][0x590] ;  /* 0x0001640000047ab9 */ /* 0x000fe40000000a00 */
[----:B------:R-:W-:-:S04]  /*0ef0*/  ISETP.NE.U32.AND P0, PT, RZ, UR4, PT ;  /* 0x00000004ff007c0c */ /* 0x000fc8000bf05070 */
[----:B------:R-:W-:-:S13]  /*0f00*/  ISETP.NE.AND.EX P0, PT, RZ, UR5, PT, P0 ;  /* 0x00000005ff007c0c */ /* 0x000fda000bf05300 */
[----:B------:R-:W-:Y:S05]  /*0f10*/  @!P0 BRA `(.L_x_12) ;  /* 0x00000000000c8947 */ /* 0x000fea0003800000 */
[----:B------:R-:W2:Y:S02]  /*0f20*/  LDC.64 R98, c[0x0][0x590] ;  /* 0x00016400ff627b82 */ /* 0x000ea40000000a00 */
[----:B--2---:R2:W5:Y:S01]  /*0f30*/  LDG.E R98, desc[UR36][R98.64] ;  /* 0x0000002462627981 */ /* 0x004562000c1e1900 */
[----:B------:R-:W-:Y:S05]  /*0f40*/  BRA `(.L_x_11) ;  /* 0x0000000000087947 */ /* 0x000fea0003800000 */
.L_x_12:
[----:B------:R-:W-:Y:S02]  /*0f50*/  ULDC UR4, c[0x0][0x584] ;  /* 0x0001610000047ab9 */ /* 0x000fe40000000800 */
[----:B------:R-:W-:-:S07]  /*0f60*/  IMAD.U32 R98, RZ, RZ, UR4 ;  /* 0x00000004ff627e24 */ /* 0x000fce000f8e00ff */
.L_x_11:
[----:B------:R-:W-:-:S13]  /*0f70*/  LOP3.LUT P0, RZ, R3, 0xff, RZ, 0xc0, !PT ;  /* 0x000000ff03ff7812 */ /* 0x000fda000780c0ff */
[----:B------:R-:W-:Y:S05]  /*0f80*/  @!P0 EXIT ;  /* 0x000000000000894d */ /* 0x000fea0003800000 */
[----:B------:R-:W-:Y:S01]  /*0f90*/  ULDC.64 UR4, c[0x0][0x288] ;  /* 0x0000a20000047ab9 */ /* 0x000fe20000000a00 */
[C---:B--2---:R-:W-:Y:S01]  /*0fa0*/  LOP3.LUT R99, R0.reuse, 0x3, RZ, 0xc0, !PT ;  /* 0x0000000300637812 */ /* 0x044fe200078ec0ff */
[----:B01----:R-:W-:Y:S01]  /*0fb0*/  IMAD.U32 R4, RZ, RZ, UR4 ;  /* 0x00000004ff047e24 */ /* 0x003fe2000f8e00ff */
[C---:B------:R-:W-:Y:S01]  /*0fc0*/  LOP3.LUT R3, R0.reuse, 0x2, RZ, 0xc0, !PT ;  /* 0x0000000200037812 */ /* 0x040fe200078ec0ff */
[----:B------:R-:W0:Y:S01]  /*0fd0*/  LDC R105, c[0x0][0x658] ;  /* 0x00019600ff697b82 */ /* 0x000e220000000800 */
[----:B------:R-:W-:Y:S01]  /*0fe0*/  LOP3.LUT R19, R0, 0xff, RZ, 0xc0, !PT ;  /* 0x000000ff00137812 */ /* 0x000fe200078ec0ff */
[----:B------:R-:W-:Y:S01]  /*0ff0*/  IMAD R99, R99, -0x2, R4 ;  /* 0xfffffffe63637824 */ /* 0x000fe200078e0204 */
[----:B------:R-:W-:Y:S01]  /*1000*/  LOP3.LUT R7, R7, 0x1, RZ, 0xc0, !PT ;  /* 0x0000000107077812 */ /* 0x000fe200078ec0ff */
[----:B------:R-:W-:Y:S01]  /*1010*/  IMAD.SHL.U32 R5, R3, 0x200, RZ ;  /* 0x0000020003057824 */ /* 0x000fe200078e00ff */
[----:B------:R-:W-:Y:S01]  /*1020*/  SHF.R.U32.HI R4, RZ, 0x2, R0 ;  /* 0x00000002ff047819 */ /* 0x000fe20000011600 */
[----:B------:R-:W-:Y:S01]  /*1030*/  UIADD3 UR4, UR5, 0x7f, URZ ;  /* 0x0000007f05047890 */ /* 0x000fe2000fffe03f */
[----:B------:R-:W-:Y:S01]  /*1040*/  SHF.R.U32.HI R31, RZ, 0x1, R31 ;  /* 0x00000001ff1f7819 */ /* 0x000fe2000001161f */
[----:B------:R-:W1:Y:S01]  /*1050*/  LDC R110, c[0x0][0x600] ;  /* 0x00018000ff6e7b82 */ /* 0x000e620000000800 */
[----:B------:R-:W-:Y:S01]  /*1060*/  SHF.R.U32.HI R3, RZ, 0x1, R19 ;  /* 0x00000001ff037819 */ /* 0x000fe20000011613 */
[----:B------:R-:W-:Y:S01]  /*1070*/  IMAD.SHL.U32 R9, R7, 0x40, RZ ;  /* 0x0000004007097824 */ /* 0x000fe200078e00ff */
[----:B------:R-:W-:Y:S01]  /*1080*/  LOP3.LUT R4, R4, 0x7, RZ, 0xc0, !PT ;  /* 0x0000000704047812 */ /* 0x000fe200078ec0ff */
[----:B------:R-:W-:Y:S01]  /*1090*/  USHF.R.S32.HI UR5, URZ, 0x1f, UR4 ;  /* 0x0000001f3f057899 */ /* 0x000fe20008011404 */
[----:B------:R-:W-:Y:S01]  /*10a0*/  LOP3.LUT R31, R31, 0x30, RZ, 0xc0, !PT ;  /* 0x000000301f1f7812 */ /* 0x000fe200078ec0ff */
[C---:B------:R-:W-:Y:S01]  /*10b0*/  IMAD R3, R0.reuse, 0x200, R3 ;  /* 0x0000020000037824 */ /* 0x040fe200078e0203 */
[--C-:B------:R-:W-:Y:S01]  /*10c0*/  LOP3.LUT R104, R5, 0xfffffe00, R4.reuse, 0xe2, !PT ;  /* 0xfffffe0005687812 */ /* 0x100fe200078ee204 */
[----:B------:R-:W-:Y:S01]  /*10d0*/  IMAD.MOV.U32 R8, RZ, RZ, 0x1 ;  /* 0x00000001ff087424 */ /* 0x000fe200078e00ff */
[--C-:B------:R-:W-:Y:S01]  /*10e0*/  LOP3.LUT R96, R9, 0x40, R4.reuse, 0xe2, !PT ;  /* 0x0000004009607812 */ /* 0x100fe200078ee204 */
[----:B------:R-:W-:Y:S01]  /*10f0*/  ULEA.HI UR5, UR5, UR4, URZ, 0x7 ;  /* 0x0000000405057291 */ /* 0x000fe2000f8f383f */
[----:B------:R-:W-:Y:S01]  /*1100*/  IADD3 R6, RZ, -R31, -R4 ;  /* 0x8000001fff067210 */ /* 0x000fe20007ffe804 */
[C---:B------:R-:W-:Y:S01]  /*1110*/  IMAD.SHL.U32 R4, R0.reuse, 0x40, RZ ;  /* 0x0000004000047824 */ /* 0x040fe200078e00ff */
[----:B------:R-:W-:Y:S01]  /*1120*/  LOP3.LUT R3, R3, 0x270, RZ, 0xc0, !PT ;  /* 0x0000027003037812 */ /* 0x000fe200078ec0ff */
[----:B------:R-:W-:Y:S01]  /*1130*/  IMAD.MOV.U32 R108, RZ, RZ, 0x90 ;  /* 0x00000090ff6c7424 */ /* 0x000fe200078e00ff */
[C---:B------:R-:W-:Y:S01]  /*1140*/  R2P PR, R0.reuse, 0x60 ;  /* 0x0000006000007804 */ /* 0x040fe20000000000 */
[----:B------:R-:W-:Y:S01]  /*1150*/  IMAD.MOV.U32 R109, RZ, RZ, 0x120 ;  /* 0x00000120ff6d7424 */ /* 0x000fe200078e00ff */
[----:B------:R-:W-:Y:S01]  /*1160*/  LOP3.LUT R3, R3, 0x40, R4, 0x78, !PT ;  /* 0x0000004003037812 */ /* 0x000fe200078e7804 */
[----:B------:R-:W-:Y:S01]  /*1170*/  IMAD.MOV.U32 R4, RZ, RZ, -0x1 ;  /* 0xffffffffff047424 */ /* 0x000fe200078e00ff */
[----:B------:R-:W-:Y:S01]  /*1180*/  LOP3.LUT R111, R0, 0x1f, RZ, 0xc0, !PT ;  /* 0x0000001f006f7812 */ /* 0x000fe200078ec0ff */
[----:B------:R-:W-:Y:S01]  /*1190*/  IMAD R6, R7, -0x40, R6 ;  /* 0xffffffc007067824 */ /* 0x000fe200078e0206 */
[----:B------:R-:W-:Y:S01]  /*11a0*/  ULDC UR6, c[0x0][0x284] ;  /* 0x0000a10000067ab9 */ /* 0x000fe20000000800 */
[----:B------:R-:W-:Y:S01]  /*11b0*/  USHF.R.S32.HI UR43, URZ, 0x7, UR5 ;  /* 0x000000073f2b7899 */ /* 0x000fe20008011405 */
[----:B0-----:R-:W-:Y:S01]  /*11c0*/  SHF.L.U32 R4, R4, R105, RZ ;  /* 0x0000006904047219 */ /* 0x001fe200000006ff */
[----:B------:R-:W-:Y:S01]  /*11d0*/  IMAD.SHL.U32 R107, R0, 0x2, RZ ;  /* 0x00000002006b7824 */ /* 0x000fe200078e00ff */
[----:B------:R-:W-:Y:S01]  /*11e0*/  LOP3.LUT R96, R96, R31, RZ, 0xfc, !PT ;  /* 0x0000001f60607212 */ /* 0x000fe200078efcff */
[----:B-1----:R-:W-:Y:S01]  /*11f0*/  VIADD R110, R110, 0xffffffff ;  /* 0xffffffff6e6e7836 */ /* 0x002fe20000000000 */
[----:B------:R-:W-:Y:S01]  /*1200*/  LOP3.LUT R104, R104, R3, RZ, 0xfc, !PT ;  /* 0x0000000368687212 */ /* 0x000fe200078efcff */
[----:B------:R-:W-:Y:S01]  /*1210*/  VIADD R113, R6, UR6 ;  /* 0x0000000606717c36 */ /* 0x000fe20008000000 */
[----:B------:R-:W-:Y:S01]  /*1220*/  SHF.L.U32 R105, R8, R105, RZ ;  /* 0x0000006908697219 */ /* 0x000fe200000006ff */
[----:B------:R-:W-:Y:S01]  /*1230*/  IMAD.MOV.U32 R97, RZ, RZ, RZ ;  /* 0x000000ffff617224 */ /* 0x000fe200078e00ff */
[----:B------:R-:W-:Y:S01]  /*1240*/  LOP3.LUT R106, R0, 0xf, RZ, 0xc0, !PT ;  /* 0x0000000f006a7812 */ /* 0x000fe200078ec0ff */
[----:B------:R-:W-:Y:S01]  /*1250*/  UIADD3 UR44, UR43, -0x1, URZ ;  /* 0xffffffff2b2c7890 */ /* 0x000fe2000fffe03f */
[----:B------:R-:W-:Y:S01]  /*1260*/  SHF.R.U32.HI R19, RZ, 0x7, R19 ;  /* 0x00000007ff137819 */ /* 0x000fe20000011613 */
[----:B------:R-:W-:Y:S01]  /*1270*/  UMOV UR40, URZ ;  /* 0x0000003f00287c82 */ /* 0x000fe20008000000 */
[----:B------:R-:W-:Y:S01]  /*1280*/  SEL R108, R108, 0x70, !P5 ;  /* 0x000000706c6c7807 */ /* 0x000fe20006800000 */
[----:B------:R-:W-:Y:S01]  /*1290*/  UMOV UR41, URZ ;  /* 0x0000003f00297c82 */ /* 0x000fe20008000000 */
[----:B------:R-:W-:-:S02]  /*12a0*/  SEL R109, R109, 0xe0, !P6 ;  /* 0x000000e06d6d7807 */ /* 0x000fc40007000000 */
[----:B------:R-:W-:Y:S02]  /*12b0*/  SHF.R.U32.HI R111, RZ, 0x4, R111 ;  /* 0x00000004ff6f7819 */ /* 0x000fe4000001166f */
[----:B------:R-:W-:-:S07]  /*12c0*/  LOP3.LUT R112, RZ, R4, RZ, 0x33, !PT ;  /* 0x00000004ff707212 */ /* 0x000fce00078e33ff */
.L_x_179:
[----:B------:R-:W0:Y:S01]  /*12d0*/  S2R R0, SR_TID.X ;  /* 0x0000000000007919 */ /* 0x000e220000002100 */
[----:B-1----:R-:W1:Y:S01]  /*12e0*/  S2R R3, SR_CgaCtaId ;  /* 0x0000000000037919 */ /* 0x002e620000008800 */
[----:B0-----:R-:W-:Y:S02]  /*12f0*/  SHF.R.U32.HI R24, RZ, 0x5, R0 ;  /* 0x00000005ff187819 */ /* 0x001fe40000011600 */
[----:B------:R-:W-:-:S04]  /*1300*/  MOV R0, 0x400 ;  /* 0x0000040000007802 */ /* 0x000fc80000000f00 */
[----:B-1----:R-:W-:Y:S01]  /*1310*/  LEA R0, R3, R0, 0x18 ;  /* 0x0000000003007211 */ /* 0x002fe200078ec0ff */
[----:B------:R-:W0:Y:S04]  /*1320*/  SHFL.IDX PT, R24, R24, RZ, 0x1f ;  /* 0x00001fff18187589 */ /* 0x000e2800000e0000 */
[----:B------:R-:W-:-:S05]  /*1330*/  VIADD R0, R0, 0x800 ;  /* 0x0000080000007836 */ /* 0x000fca0000000000 */
[----:B------:R-:W-:-:S13]  /*1340*/  LOP3.LUT P0, RZ, R0, 0x3ff, RZ, 0xc0, !PT ;  /* 0x000003ff00ff7812 */ /* 0x000fda000780c0ff */
[----:B---34-:R-:W-:Y:S05]  /*1350*/  @!P0 BRA `(.L_x_13) ;  /* 0x0000000000408947 */ /* 0x018fea0003800000 */
[----:B------:R-:W-:Y:S01]  /*1360*/  MOV R0, 0x0 ;  /* 0x0000000000007802 */ /* 0x000fe20000000f00 */
[----:B------:R-:W-:Y:S01]  /*1370*/  ULDC.64 UR4, c[0x4][0x70] ;  /* 0x01001c0000047ab9 */ /* 0x000fe20000000a00 */
[----:B------:R-:W-:Y:S01]  /*1380*/  ULDC.64 UR6, c[0x4][0x8] ;  /* 0x0100020000067ab9 */ /* 0x000fe20000000a00 */
[----:B------:R-:W-:Y:S01]  /*1390*/  IMAD.U32 R4, RZ, RZ, UR4 ;  /* 0x00000004ff047e24 */ /* 0x000fe2000f8e00ff */
[----:B------:R1:W2:Y:S01]  /*13a0*/  LDC.64 R14, c[0x4][R0] ;  /* 0x01000000000e7b82 */ /* 0x0002a20000000a00 */
[----:B------:R-:W-:Y:S01]  /*13b0*/  IMAD.U32 R5, RZ, RZ, UR5 ;  /* 0x00000005ff057e24 */ /* 0x000fe2000f8e00ff */
[----:B------:R-:W-:Y:S01]  /*13c0*/  ULDC.64 UR4, c[0x4][0x78] ;  /* 0x01001e0000047ab9 */ /* 0x000fe20000000a00 */
[----:B------:R-:W-:Y:S02]  /*13d0*/  IMAD.U32 R10, RZ, RZ, UR6 ;  /* 0x00000006ff0a7e24 */ /* 0x000fe4000f8e00ff */
[----:B------:R-:W-:Y:S02]  /*13e0*/  IMAD.U32 R6, RZ, RZ, UR4 ;  /* 0x00000004ff067e24 */ /* 0x000fe4000f8e00ff */
[----:B------:R-:W-:-:S02]  /*13f0*/  IMAD.U32 R7, RZ, RZ, UR5 ;  /* 0x00000005ff077e24 */ /* 0x000fc4000f8e00ff */
[----:B------:R-:W-:Y:S02]  /*1400*/  IMAD.U32 R11, RZ, RZ, UR7 ;  /* 0x00000007ff0b7e24 */ /* 0x000fe4000f8e00ff */
[----:B------:R-:W-:Y:S02]  /*1410*/  IMAD.MOV.U32 R8, RZ, RZ, 0x70 ;  /* 0x00000070ff087424 */ /* 0x000fe400078e00ff */
[----:B------:R-:W-:Y:S02]  /*1420*/  IMAD.MOV.U32 R12, RZ, RZ, 0x1 ;  /* 0x00000001ff0c7424 */ /* 0x000fe400078e00ff */
[----:B-1----:R-:W-:-:S07]  /*1430*/  IMAD.MOV.U32 R13, RZ, RZ, RZ ;  /* 0x000000ffff0d7224 */ /* 0x002fce00078e00ff */
[----:B------:R-:W-:-:S07]  /*1440*/  LEPC R20, `(.L_x_13) ;  /* 0x000000001014794e */ /* 0x000fce0000000000 */
[----:B0-2--5:R-:W-:Y:S05]  /*1450*/  CALL.ABS.NOINC R14 ;  /* 0x000000000e007343 */ /* 0x025fea0003c00000 */
.L_x_13:
[----:B------:R-:W1:Y:S01]  /*1460*/  S2R R3, SR_CgaCtaId ;  /* 0x0000000000037919 */ /* 0x000e620000008800 */
[----:B------:R-:W-:-:S04]  /*1470*/  MOV R0, 0x400 ;  /* 0x0000040000007802 */ /* 0x000fc80000000f00 */
[----:B-1----:R-:W-:-:S05]  /*1480*/  LEA R0, R3, R0, 0x18 ;  /* 0x0000000003007211 */ /* 0x002fca00078ec0ff */
[----:B------:R-:W-:-:S05]  /*1490*/  VIADD R0, R0, 0x1c800 ;  /* 0x0001c80000007836 */ /* 0x000fca0000000000 */
[----:B------:R-:W-:-:S13]  /*14a0*/  LOP3.LUT P0, RZ, R0, 0x3ff, RZ, 0xc0, !PT ;  /* 0x000003ff00ff7812 */ /* 0x000fda000780c0ff */
[----:B------:R-:W-:Y:S05]  /*14b0*/  @!P0 BRA `(.L_x_14) ;  /* 0x00000000007c8947 */ /* 0x000fea0003800000 */
        /* <DEDUP_REMOVED lines=16> */
.L_x_15:
[----:B------:R-:W0:Y:S01]  /*15c0*/  LDC.64 R22, c[0x4][R22] ;  /* 0x0100000016167b82 */ /* 0x000e220000000a00 */
[----:B------:R-:W-:Y:S01]  /*15d0*/  ULDC.64 UR4, c[0x4][0x70] ;  /* 0x01001c0000047ab9 */ /* 0x000fe20000000a00 */
[----:B------:R-:W-:Y:S01]  /*15e0*/  ULDC.64 UR6, c[0x4][0x78] ;  /* 0x01001e0000067ab9 */ /* 0x000fe20000000a00 */
[----:B------:R-:W-:Y:S02]  /*15f0*/  IMAD.U32 R4, RZ, RZ, UR4 ;  /* 0x00000004ff047e24 */ /* 0x000fe4000f8e00ff */
        /* <DEDUP_REMOVED lines=8> */
[----:B------:R-:W-:-:S07]  /*1680*/  IMAD.MOV.U32 R13, RZ, RZ, RZ ;  /* 0x000000ffff0d7224 */ /* 0x000fce00078e00ff */
[----:B------:R-:W-:-:S07]  /*1690*/  LEPC R20, `(.L_x_14) ;  /* 0x000000001014794e */ /* 0x000fce0000000000 */
[----:B0-----:R-:W-:Y:S05]  /*16a0*/  CALL.ABS.NOINC R22 ;  /* 0x0000000016007343 */ /* 0x001fea0003c00000 */
.L_x_14:
[----:B------:R-:W-:Y:S01]  /*16b0*/  UMOV UR4, 0xffffffff ;  /* 0xffffffff00047882 */ /* 0x000fe20000000000 */
[----:B------:R-:W-:-:S04]  /*16c0*/  LOP3.LUT R0, R18, 0x1, RZ, 0xfc, !PT ;  /* 0x0000000112007812 */ /* 0x000fc800078efcff */
[----:B------:R-:W-:Y:S01]  /*16d0*/  ISETP.NE.AND P0, PT, R0, 0x3, PT ;  /* 0x000000030000780c */ /* 0x000fe20003f05270 */
[----:B------:R-:W-:-:S12]  /*16e0*/  BRA.DIV UR4, `(.L_x_16) ;  /* 0x000000a604647947 */ /* 0x000fd8000b800000 */
.L_x_210:
[----:B------:R-:W-:Y:S05]  /*16f0*/  @!P0 BRA `(.L_x_17) ;  /* 0x0000000000048947 */ /* 0x000fea0003800000 */
[----:B------:R-:W-:Y:S01]  /*1700*/  BPT.TRAP 0x1 ;  /* 0x000000040000795c */ /* 0x000fe20000300000 */
.L_x_17:
[----:B------:R-:W1:Y:S01]  /*1710*/  S2UR UR5, SR_CgaCtaId ;  /* 0x00000000000579c3 */ /* 0x000e620000008800 */
[----:B------:R-:W-:Y:S01]  /*1720*/  UMOV UR4, 0x400 ;  /* 0x0000040000047882 */ /* 0x000fe20000000000 */
[----:B------:R-:W-:Y:S02]  /*1730*/  IMAD.U32 R0, RZ, RZ, UR40 ;  /* 0x00000028ff007e24 */ /* 0x000fe4000f8e00ff */
[----:B------:R-:W-:-:S03]  /*1740*/  IMAD.U32 R4, RZ, RZ, UR41 ;  /* 0x00000029ff047e24 */ /* 0x000fc6000f8e00ff */
[----:B------:R-:W-:Y:S01]  /*1750*/  SHF.L.U32 R0, R0, 0x1f, RZ ;  /* 0x0000001f00007819 */ /* 0x000fe200000006ff */
[----:B-1----:R-:W-:-:S06]  /*1760*/  ULEA UR4, UR5, UR4, 0x18 ;  /* 0x0000000405047291 */ /* 0x002fcc000f8ec03f */
[----:B------:R-:W-:-:S04]  /*1770*/  IMAD.U32 R3, RZ, RZ, UR4 ;  /* 0x00000004ff037e24 */ /* 0x000fc8000f8e00ff */
[----:B------:R-:W-:-:S04]  /*1780*/  IMAD R5, R4, 0x8, R3 ;  /* 0x0000000804057824 */ /* 0x000fc800078e0203 */
[----:B------:R1:W2:Y:S01]  /*1790*/  SYNCS.PHASECHK.TRANS64.TRYWAIT P1, [R5+URZ], R0 ;  /* 0x00000000050075a7 */ /* 0x0002a2000802017f */
[----:B------:R-:W-:Y:S05]  /*17a0*/  @!P0 BRA `(.L_x_18) ;  /* 0x0000000000048947 */ /* 0x000fea0003800000 */
[----:B------:R-:W-:Y:S01]  /*17b0*/  BPT.TRAP 0x1 ;  /* 0x000000040000795c */ /* 0x000fe20000300000 */
.L_x_18:
[----:B--2---:R-:W-:Y:S05]  /*17c0*/  @P1 BRA `(.L_x_19) ;  /* 0x0000000000081947 */ /* 0x004fea0003800000 */
[----:B------:R-:W2:Y:S02]  /*17d0*/  SYNCS.PHASECHK.TRANS64.TRYWAIT P1, [R5+URZ], R0 ;  /* 0x00000000050075a7 */ /* 0x000ea4000802017f */
[----:B--2---:R-:W-:Y:S05]  /*17e0*/  @!P1 BRA `(.L_x_20) ;  /* 0x000000a400449947 */ /* 0x004fea0003800000 */
.L_x_19:
[----:B------:R-:W-:-:S04]  /*17f0*/  UIADD3 UR4, UR41, 0x1, URZ ;  /* 0x0000000129047890 */ /* 0x000fc8000fffe03f */
[----:B------:R-:W-:Y:S02]  /*1800*/  UISETP.NE.AND UP0, UPT, UR4, 0x7, UPT ;  /* 0x000000070400788c */ /* 0x000fe4000bf05270 */
[----:B-12---:R-:W-:Y:S02]  /*1810*/  IMAD.U32 R0, RZ, RZ, UR4 ;  /* 0x00000004ff007e24 */ /* 0x006fe4000f8e00ff */
[----:B------:R-:W-:Y:S02]  /*1820*/  USEL UR4, URZ, 0x1, UP0 ;  /* 0x000000013f047887 */ /* 0x000fe40008000000 */
[----:B------:R-:W-:Y:S02]  /*1830*/  PLOP3.LUT P1, PT, PT, PT, UP0, 0x80, 0x0 ;  /* 0x000000000000781c */ /* 0x000fe40003f2f008 */
[----:B------:R-:W-:Y:S02]  /*1840*/  ULOP3.LUT UR4, UR40, UR4, URZ, 0x3c, !UPT ;  /* 0x0000000428047292 */ /* 0x000fe4000f8e3c3f */
[----:B------:R-:W-:-:S04]  /*1850*/  SEL R0, R0, RZ, P1 ;  /* 0x000000ff00007207 */ /* 0x000fc80000800000 */
[----:B------:R-:W-:Y:S01]  /*1860*/  IMAD.U32 R114, RZ, RZ, UR4 ;  /* 0x00000004ff727e24 */ /* 0x000fe2000f8e00ff */
[----:B------:R-:W-:Y:S06]  /*1870*/  @!P0 BRA `(.L_x_21) ;  /* 0x0000000000048947 */ /* 0x000fec0003800000 */
[----:B------:R-:W-:Y:S01]  /*1880*/  BPT.TRAP 0x1 ;  /* 0x000000040000795c */ /* 0x000fe20000300000 */
.L_x_21:
[----:B------:R-:W-:Y:S01]  /*1890*/  IMAD.U32 R5, RZ, RZ, UR41 ;  /* 0x00000029ff057e24 */ /* 0x000fe2000f8e00ff */
[----:B------:R-:W-:Y:S01]  /*18a0*/  SHF.L.U32 R27, R114, 0x1f, RZ ;  /* 0x0000001f721b7819 */ /* 0x000fe200000006ff */
[----:B------:R-:W-:Y:S01]  /*18b0*/  IMAD R12, R0, 0x8, R3 ;  /* 0x00000008000c7824 */ /* 0x000fe200078e0203 */
[----:B------:R-:W-:Y:S01]  /*18c0*/  BSSY B0, `(.L_x_22) ;  /* 0x00000b5000007945 */ /* 0x000fe20003800000 */
[----:B------:R-:W-:Y:S01]  /*18d0*/  IMAD R4, R5, 0x4000, R104 ;  /* 0x0000400005047824 */ /* 0x000fe200078e0268 */
[----:B0-----:R-:W-:Y:S01]  /*18e0*/  SHF.R.S32.HI R5, RZ, 0x1f, R24 ;  /* 0x0000001fff057819 */ /* 0x001fe20000011418 */
[----:B------:R0:W1:Y:S01]  /*18f0*/  SYNCS.PHASECHK.TRANS64.TRYWAIT P3, [R12+URZ], R27 ;  /* 0x0000001b0c0075a7 */ /* 0x000062000806017f */
[----:B------:R-:W-:Y:S02]  /*1900*/  IMAD.MOV.U32 R6, RZ, RZ, 0x8d10d10 ;  /* 0x08d10d10ff067424 */ /* 0x000fe400078e00ff */
[----:B------:R-:W-:Y:S01]  /*1910*/  IMAD.IADD R7, R3, 0x1, R4 ;  /* 0x0000000103077824 */ /* 0x000fe200078e0204 */
[----:B------:R-:W-:-:S03]  /*1920*/  LEA.HI R4, R5, R24, RZ, 0x2 ;  /* 0x0000001805047211 */ /* 0x000fc600078f10ff */
[--C-:B------:R-:W-:Y:S01]  /*1930*/  IMAD.IADD R8, R108, 0x1, R7.reuse ;  /* 0x000000016c087824 */ /* 0x100fe200078e0207 */
[----:B------:R-:W-:Y:S01]  /*1940*/  LDS.U8 R13, [R7+0x800] ;  /* 0x00080000070d7984 */ /* 0x000fe20000000000 */
[----:B------:R-:W-:Y:S01]  /*1950*/  IMAD.IADD R9, R109, 0x1, R7 ;  /* 0x000000016d097824 */ /* 0x000fe200078e0207 */
[----:B------:R-:W-:Y:S02]  /*1960*/  LOP3.LUT R11, R4, 0xfffffffc, RZ, 0xc0, !PT ;  /* 0xfffffffc040b7812 */ /* 0x000fe400078ec0ff */
[----:B------:R-:W2:Y:S01]  /*1970*/  LDS.U8 R14, [R8+0x800] ;  /* 0x00080000080e7984 */ /* 0x000ea20000000000 */
[----:B------:R-:W-:Y:S01]  /*1980*/  IMAD.IADD R10, R108, 0x1, R9 ;  /* 0x000000016c0a7824 */ /* 0x000fe200078e0209 */
[----:B------:R-:W-:Y:S01]  /*1990*/  LEA.HI R4, R5, R24, RZ, 0x3 ;  /* 0x0000001805047211 */ /* 0x000fe200078f18ff */
[----:B------:R-:W-:Y:S01]  /*19a0*/  IMAD.IADD R11, R24, 0x1, -R11 ;  /* 0x00000001180b7824 */ /* 0x000fe200078e0a0b */
[----:B------:R-:W-:Y:S01]  /*19b0*/  LDS.U8 R15, [R7+0x808] ;  /* 0x00080800070f7984 */ /* 0x000fe20000000000 */
[----:B------:R-:W-:Y:S01]  /*19c0*/  IMAD.MOV.U32 R24, RZ, RZ, -0x650a62f0 ;  /* 0x9af59d10ff187424 */ /* 0x000fe200078e00ff */
[----:B------:R-:W-:Y:S01]  /*19d0*/  SHF.R.S32.HI R4, RZ, 0x3, R4 ;  /* 0x00000003ff047819 */ /* 0x000fe20000011404 */
[C---:B------:R-:W-:Y:S01]  /*19e0*/  IMAD R5, R11.reuse, 0xc, RZ ;  /* 0x0000000c0b057824 */ /* 0x040fe200078e02ff */
[----:B------:R-:W-:Y:S01]  /*19f0*/  LDS.U8 R21, [R7+0x1000] ;  /* 0x0010000007157984 */ /* 0x000fe20000000000 */
[----:B------:R-:W-:-:S03]  /*1a00*/  VIADD R11, R11, 0x4 ;  /* 0x000000040b0b7836 */ /* 0x000fc60000000000 */
[----:B------:R-:W-:Y:S01]  /*1a10*/  LDS.U8 R23, [R7+0x1008] ;  /* 0x0010080007177984 */ /* 0x000fe20000000000 */
[-C--:B------:R-:W-:Y:S02]  /*1a20*/  SHF.R.U64 R24, R24, R5.reuse, 0xdd3f ;  /* 0x0000dd3f18187419 */ /* 0x080fe40000001205 */
[----:B------:R-:W-:Y:S01]  /*1a30*/  SHF.R.U64 R25, R6, R5, 0xb08b ;  /* 0x0000b08b06197419 */ /* 0x000fe20000001205 */
[----:B------:R-:W3:Y:S01]  /*1a40*/  LDS.U8 R22, [R8+0x808] ;  /* 0x0008080008167984 */ /* 0x000ee20000000000 */
[----:B------:R-:W-:Y:S01]  /*1a50*/  IMAD R6, R4, 0x3, RZ ;  /* 0x0000000304067824 */ /* 0x000fe200078e02ff */
[----:B------:R-:W-:Y:S02]  /*1a60*/  LOP3.LUT R5, R24, 0xfff, RZ, 0xc0, !PT ;  /* 0x00000fff18057812 */ /* 0x000fe400078ec0ff */
[----:B------:R-:W4:Y:S01]  /*1a70*/  LDS.U8 R30, [R8+0x1000] ;  /* 0x00100000081e7984 */ /* 0x000f220000000000 */
[----:B------:R-:W-:Y:S02]  /*1a80*/  LOP3.LUT R25, R25, 0xfff, RZ, 0xc0, !PT ;  /* 0x00000fff19197812 */ /* 0x000fe400078ec0ff */
[-C--:B------:R-:W-:Y:S01]  /*1a90*/  SHF.R.U32.HI R5, RZ, R6.reuse, R5 ;  /* 0x00000006ff057219 */ /* 0x080fe20000011605 */
[----:B------:R-:W1:Y:S01]  /*1aa0*/  LDS.U8 R34, [R8+0x1008] ;  /* 0x0010080008227984 */ /* 0x000e620000000000 */
[----:B------:R-:W-:-:S03]  /*1ab0*/  SHF.R.U32.HI R6, RZ, R6, R25 ;  /* 0x00000006ff067219 */ /* 0x000fc60000011619 */
[----:B------:R-:W1:Y:S02]  /*1ac0*/  LDS.U8 R20, [R9+0x800] ;  /* 0x0008000009147984 */ /* 0x000e640000000000 */
[----:B0-----:R-:W-:Y:S02]  /*1ad0*/  IMAD.MOV.U32 R12, RZ, RZ, R6 ;  /* 0x000000ffff0c7224 */ /* 0x001fe400078e0006 */
[----:B------:R-:W0:Y:S04]  /*1ae0*/  LDS.U8 R26, [R9+0x808] ;  /* 0x00080800091a7984 */ /* 0x000e280000000000 */
[----:B------:R-:W0:Y:S04]  /*1af0*/  LDS.U8 R32, [R9+0x1000] ;  /* 0x0010000009207984 */ /* 0x000e280000000000 */
[----:B------:R-:W0:Y:S01]  /*1b00*/  LDS.U8 R36, [R9+0x1008] ;  /* 0x0010080009247984 */ /* 0x000e220000000000 */
[----:B--2---:R-:W-:Y:S01]  /*1b10*/  PRMT R13, R14, 0x7604, R13 ;  /* 0x000076040e0d7816 */ /* 0x004fe2000000000d */
[----:B------:R-:W-:-:S02]  /*1b20*/  IMAD.MOV.U32 R14, RZ, RZ, R5 ;  /* 0x000000ffff0e7224 */ /* 0x000fc400078e0005 */
[----:B------:R-:W2:Y:S04]  /*1b30*/  LDS.U8 R100, [R10+0x800] ;  /* 0x000800000a647984 */ /* 0x000ea80000000000 */
[----:B------:R-:W2:Y:S04]  /*1b40*/  LDS.U8 R28, [R10+0x808] ;  /* 0x000808000a1c7984 */ /* 0x000ea80000000000 */
[----:B------:R-:W2:Y:S04]  /*1b50*/  LDS.U8 R102, [R10+0x1000] ;  /* 0x001000000a667984 */ /* 0x000ea80000000000 */
[----:B------:R-:W2:Y:S01]  /*1b60*/  LDS.U8 R38, [R10+0x1008] ;  /* 0x001008000a267984 */ /* 0x000ea20000000000 */
[----:B---3--:R-:W-:-:S02]  /*1b70*/  PRMT R15, R22, 0x7604, R15 ;  /* 0x00007604160f7816 */ /* 0x008fc4000000000f */
[----:B----4-:R-:W-:Y:S02]  /*1b80*/  PRMT R21, R30, 0x7604, R21 ;  /* 0x000076041e157816 */ /* 0x010fe40000000015 */
[----:B-1----:R-:W-:Y:S02]  /*1b90*/  PRMT R23, R34, 0x7604, R23 ;  /* 0x0000760422177816 */ /* 0x002fe40000000017 */
[----:B------:R-:W-:Y:S02]  /*1ba0*/  PRMT R13, R20, 0x7054, R13 ;  /* 0x00007054140d7816 */ /* 0x000fe4000000000d */
[----:B0-----:R-:W-:Y:S02]  /*1bb0*/  PRMT R15, R26, 0x7054, R15 ;  /* 0x000070541a0f7816 */ /* 0x001fe4000000000f */
[----:B------:R-:W-:Y:S02]  /*1bc0*/  PRMT R21, R32, 0x7054, R21 ;  /* 0x0000705420157816 */ /* 0x000fe40000000015 */
[----:B------:R-:W-:-:S02]  /*1bd0*/  PRMT R23, R36, 0x7054, R23 ;  /* 0x0000705424177816 */ /* 0x000fc40000000017 */
[----:B--2---:R-:W-:Y:S01]  /*1be0*/  PRMT R100, R100, 0x654, R13 ;  /* 0x0000065464647816 */ /* 0x004fe2000000000d */
[----:B------:R-:W-:Y:S01]  /*1bf0*/  IMAD.MOV.U32 R13, RZ, RZ, RZ ;  /* 0x000000ffff0d7224 */ /* 0x000fe200078e00ff */
[----:B------:R-:W-:Y:S02]  /*1c00*/  PRMT R101, R28, 0x654, R15 ;  /* 0x000006541c657816 */ /* 0x000fe4000000000f */
[----:B------:R-:W-:Y:S02]  /*1c10*/  PRMT R102, R102, 0x654, R21 ;  /* 0x0000065466667816 */ /* 0x000fe40000000015 */
[----:B------:R-:W-:-:S07]  /*1c20*/  PRMT R103, R38, 0x654, R23 ;  /* 0x0000065426677816 */ /* 0x000fce0000000017 */
.L_x_24:
[----:B0-----:R-:W-:Y:S01]  /*1c30*/  IMAD R15, R13, 0x2, R4 ;  /* 0x000000020d0f7824 */ /* 0x001fe200078e0204 */
[----:B------:R-:W-:Y:S01]  /*1c40*/  LOP3.LUT R20, R14, 0x7, RZ, 0xc0, !PT ;  /* 0x000000070e147812 */ /* 0x000fe200078ec0ff */
[----:B------:R-:W-:Y:S01]  /*1c50*/  IMAD.MOV.U32 R116, RZ, RZ, 0x70 ;  /* 0x00000070ff747424 */ /* 0x000fe200078e00ff */
[----:B------:R-:W-:Y:S01]  /*1c60*/  UMOV UR4, 0xffffffff ;  /* 0xffffffff00047882 */ /* 0x000fe20000000000 */
[C---:B------:R-:W-:Y:S01]  /*1c70*/  VIADD R21, R15.reuse, 0xfffffffc ;  /* 0xfffffffc0f157836 */ /* 0x040fe20000000000 */
[----:B------:R-:W-:Y:S01]  /*1c80*/  ISETP.GE.AND P1, PT, R15, 0x4, PT ;  /* 0x000000040f00780c */ /* 0x000fe20003f26270 */
[----:B------:R-:W-:Y:S01]  /*1c90*/  IMAD.U32 R28, RZ, RZ, UR41 ;  /* 0x00000029ff1c7e24 */ /* 0x000fe2000f8e00ff */
[----:B------:R-:W-:Y:S01]  /*1ca0*/  SHF.R.S32.HI R14, RZ, 0x3, R14 ;  /* 0x00000003ff0e7819 */ /* 0x000fe2000001140e */
[----:B------:R-:W-:Y:S01]  /*1cb0*/  IMAD.MOV.U32 R118, RZ, RZ, 0x240 ;  /* 0x00000240ff767424 */ /* 0x000fe200078e00ff */
[----:B------:R-:W-:-:S04]  /*1cc0*/  SEL R20, R20, R11, !P1 ;  /* 0x0000000b14147207 */ /* 0x000fc80004800000 */
[C---:B------:R-:W-:Y:S01]  /*1cd0*/  LOP3.LUT R22, R20.reuse, 0x1, RZ, 0xc0, !PT ;  /* 0x0000000114167812 */ /* 0x040fe200078ec0ff */
[----:B------:R-:W-:-:S04]  /*1ce0*/  IMAD.SHL.U32 R15, R20, 0x10, RZ ;  /* 0x00000010140f7824 */ /* 0x000fc800078e00ff */
[----:B------:R-:W-:Y:S02]  /*1cf0*/  @!P1 LOP3.LUT R21, R12, 0x7, RZ, 0xc0, !PT ;  /* 0x000000070c159812 */ /* 0x000fe400078ec0ff */
[----:B------:R-:W-:Y:S01]  /*1d00*/  ISETP.NE.U32.AND P1, PT, R22, 0x1, PT ;  /* 0x000000011600780c */ /* 0x000fe20003f25070 */
[C---:B------:R-:W-:Y:S01]  /*1d10*/  VIADD R22, R20.reuse, 0x1 ;  /* 0x0000000114167836 */ /* 0x040fe20000000000 */
[-C--:B------:R-:W-:Y:S02]  /*1d20*/  ISETP.NE.AND P4, PT, R20, R21.reuse, PT ;  /* 0x000000151400720c */ /* 0x080fe40003f85270 */
[----:B------:R-:W-:Y:S01]  /*1d30*/  LOP3.LUT R24, R15, 0x70, RZ, 0xc0, !PT ;  /* 0x000000700f187812 */ /* 0x000fe200078ec0ff */
[C---:B------:R-:W-:Y:S01]  /*1d40*/  VIADD R15, R21.reuse, 0x1 ;  /* 0x00000001150f7836 */ /* 0x040fe20000000000 */
[----:B------:R-:W-:Y:S02]  /*1d50*/  SEL R22, R22, R21, !P4 ;  /* 0x0000001516167207 */ /* 0x000fe40006000000 */
[----:B------:R-:W-:Y:S01]  /*1d60*/  SEL R23, R116, 0x90, !P1 ;  /* 0x0000009074177807 */ /* 0x000fe20004800000 */
[----:B------:R-:W-:Y:S01]  /*1d70*/  IMAD R24, R21, 0x800, R24 ;  /* 0x0000080015187824 */ /* 0x000fe200078e0218 */
[----:B------:R-:W-:Y:S01]  /*1d80*/  R2P PR, R20, 0x6 ;  /* 0x0000000614007804 */ /* 0x000fe20000000000 */
[C---:B------:R-:W-:Y:S01]  /*1d90*/  IMAD.SHL.U32 R26, R22.reuse, 0x10, RZ ;  /* 0x00000010161a7824 */ /* 0x040fe200078e00ff */
[----:B------:R-:W-:Y:S01]  /*1da0*/  LOP3.LUT R27, R22, 0x1, RZ, 0xc0, !PT ;  /* 0x00000001161b7812 */ /* 0x000fe200078ec0ff */
[----:B------:R-:W-:Y:S01]  /*1db0*/  IMAD R25, R111, R23, R106 ;  /* 0x000000176f197224 */ /* 0x000fe200078e026a */
[----:B------:R-:W-:Y:S01]  /*1dc0*/  SEL R23, R15, R20, !P4 ;  /* 0x000000140f177207 */ /* 0x000fe20006000000 */
[----:B------:R-:W-:Y:S01]  /*1dd0*/  IMAD R24, R28, 0x4000, R24 ;  /* 0x000040001c187824 */ /* 0x000fe200078e0218 */
[----:B------:R-:W-:-:S02]  /*1de0*/  LOP3.LUT R26, R26, 0x70, RZ, 0xc0, !PT ;  /* 0x000000701a1a7812 */ /* 0x000fc400078ec0ff */
[----:B------:R-:W-:Y:S02]  /*1df0*/  ISETP.NE.U32.AND P4, PT, R27, 0x1, PT ;  /* 0x000000011b00780c */ /* 0x000fe40003f85070 */
[----:B------:R-:W-:Y:S01]  /*1e00*/  IADD3 R32, R3, R24, R25 ;  /* 0x0000001803207210 */ /* 0x000fe20007ffe019 */
[----:B------:R-:W-:Y:S01]  /*1e10*/  IMAD R15, R23, 0x800, R26 ;  /* 0x00000800170f7824 */ /* 0x000fe200078e021a */
[----:B------:R-:W-:Y:S02]  /*1e20*/  SEL R24, R116, 0x90, !P4 ;  /* 0x0000009074187807 */ /* 0x000fe40006000000 */
[----:B------:R-:W-:Y:S01]  /*1e30*/  SHF.R.S32.HI R12, RZ, 0x3, R12 ;  /* 0x00000003ff0c7819 */ /* 0x000fe2000001140c */
[C---:B------:R-:W-:Y:S01]  /*1e40*/  VIADD R25, R32.reuse, 0x1c800 ;  /* 0x0001c80020197836 */ /* 0x040fe20000000000 */
[----:B------:R0:W1:Y:S01]  /*1e50*/  LDS.U8 R29, [R32+0x1cc00] ;  /* 0x01cc0000201d7984 */ /* 0x0000620000000000 */
[----:B------:R-:W-:Y:S02]  /*1e60*/  VIADD R26, R32, 0x1c920 ;  /* 0x0001c920201a7836 */ /* 0x000fe40000000000 */
[----:B------:R-:W-:Y:S01]  /*1e70*/  IMAD R28, R28, 0x4000, R15 ;  /* 0x000040001c1c7824 */ /* 0x000fe200078e020f */
[----:B------:R-:W-:Y:S01]  /*1e80*/  SEL R15, R118, 0x1c0, !P2 ;  /* 0x000001c0760f7807 */ /* 0x000fe20005000000 */
[----:B------:R-:W-:Y:S01]  /*1e90*/  @P1 VIADD R26, R25, 0xe0 ;  /* 0x000000e0191a1836 */ /* 0x000fe20000000000 */
[----:B------:R-:W-:Y:S01]  /*1ea0*/  R2P PR, R22, 0x6 ;  /* 0x0000000616007804 */ /* 0x000fe20000000000 */
[----:B------:R-:W-:-:S02]  /*1eb0*/  IMAD R24, R111, R24, R106 ;  /* 0x000000186f187224 */ /* 0x000fc400078e026a */
[C---:B------:R-:W-:Y:S01]  /*1ec0*/  IMAD.IADD R35, R15.reuse, 0x1, R32 ;  /* 0x000000010f237824 */ /* 0x040fe200078e0220 */
[----:B------:R0:W2:Y:S01]  /*1ed0*/  LDS.U8 R30, [R26+0x400] ;  /* 0x000400001a1e7984 */ /* 0x0000a20000000000 */
[----:B------:R-:W-:Y:S01]  /*1ee0*/  SEL R33, R118, 0x1c0, !P2 ;  /* 0x000001c076217807 */ /* 0x000fe20005000000 */
[----:B------:R-:W-:Y:S01]  /*1ef0*/  IMAD.IADD R15, R15, 0x1, R26 ;  /* 0x000000010f0f7824 */ /* 0x000fe200078e021a */
[----:B------:R-:W-:Y:S01]  /*1f00*/  IADD3 R42, R3, R28, R24 ;  /* 0x0000001c032a7210 */ /* 0x000fe20007ffe018 */
[----:B------:R0:W3:Y:S04]  /*1f10*/  LDS.U8 R27, [R35+0x1c800] ;  /* 0x01c80000231b7984 */ /* 0x0000e80000000000 */
[C---:B------:R-:W-:Y:S01]  /*1f20*/  VIADD R25, R42.reuse, 0x1c800 ;  /* 0x0001c8002a197836 */ /* 0x040fe20000000000 */
[----:B------:R0:W4:Y:S01]  /*1f30*/  LDS.U8 R24, [R32+0x1c800] ;  /* 0x01c8000020187984 */ /* 0x0001220000000000 */
[----:B------:R-:W-:-:S02]  /*1f40*/  VIADD R36, R42, 0x1c920 ;  /* 0x0001c9202a247836 */ /* 0x000fc40000000000 */
[----:B------:R-:W-:Y:S01]  /*1f50*/  @P1 VIADD R36, R25, 0xe0 ;  /* 0x000000e019241836 */ /* 0x000fe20000000000 */
[----:B------:R0:W0:Y:S01]  /*1f60*/  LDS.U8 R31, [R35+0x1cc00] ;  /* 0x01cc0000231f7984 */ /* 0x0000220000000000 */
[C---:B------:R-:W-:Y:S02]  /*1f70*/  IMAD.IADD R43, R33.reuse, 0x1, R42 ;  /* 0x00000001212b7824 */ /* 0x040fe400078e022a */
[----:B------:R-:W-:Y:S01]  /*1f80*/  IMAD.IADD R37, R33, 0x1, R36 ;  /* 0x0000000121257824 */ /* 0x000fe200078e0224 */
[----:B------:R0:W0:Y:S04]  /*1f90*/  LDS.U8 R25, [R26] ;  /* 0x000000001a197984 */ /* 0x0000280000000000 */
[----:B------:R0:W0:Y:S04]  /*1fa0*/  LDS.U8 R34, [R42+0x1c800] ;  /* 0x01c800002a227984 */ /* 0x0000280000000000 */
[----:B------:R0:W0:Y:S04]  /*1fb0*/  LDS.U8 R38, [R42+0x1cc00] ;  /* 0x01cc00002a267984 */ /* 0x0000280000000000 */
[----:B------:R0:W0:Y:S04]  /*1fc0*/  LDS.U8 R28, [R15] ;  /* 0x000000000f1c7984 */ /* 0x0000280000000000 */
[----:B------:R0:W0:Y:S04]  /*1fd0*/  LDS.U8 R32, [R15+0x400] ;  /* 0x000400000f207984 */ /* 0x0000280000000000 */
[----:B------:R0:W0:Y:S04]  /*1fe0*/  LDS.U8 R33, [R36] ;  /* 0x0000000024217984 */ /* 0x0000280000000000 */
[----:B------:R0:W0:Y:S04]  /*1ff0*/  LDS.U8 R39, [R36+0x400] ;  /* 0x0004000024277984 */ /* 0x0000280000000000 */
[----:B------:R0:W0:Y:S04]  /*2000*/  LDS.U8 R35, [R43+0x1c800] ;  /* 0x01c800002b237984 */ /* 0x0000280000000000 */
[----:B------:R0:W0:Y:S04]  /*2010*/  LDS.U8 R40, [R43+0x1cc00] ;  /* 0x01cc00002b287984 */ /* 0x0000280000000000 */
[----:B------:R0:W0:Y:S04]  /*2020*/  LDS.U8 R26, [R37] ;  /* 0x00000000251a7984 */ /* 0x0000280000000000 */
[----:B------:R0:W0:Y:S01]  /*2030*/  LDS.U8 R41, [R37+0x400] ;  /* 0x0004000025297984 */ /* 0x0000220000000000 */
[----:B-1234-:R-:W-:Y:S05]  /*2040*/  BRA.DIV UR4, `(.L_x_23) ;  /* 0x0000009e04407947 */ /* 0x01efea000b800000 */
[----:B------:R-:W-:Y:S01]  /*2050*/  NOP ;  /* 0x0000000000007918 */ /* 0x000fe20000000000 */
.L_x_213:
[C---:B------:R-:W-:Y:S01]  /*2060*/  R2P PR, R21.reuse, 0x6 ;  /* 0x0000000615007804 */ /* 0x040fe20000000000 */
[----:B------:R-:W-:Y:S01]  /*2070*/  IMAD.MOV.U32 R119, RZ, RZ, 0x120 ;  /* 0x00000120ff777424 */ /* 0x000fe200078e00ff */
[C---:B0-----:R-:W-:Y:S01]  /*2080*/  LOP3.LUT R15, R21.reuse, 0x1, RZ, 0xc0, !PT ;  /* 0x00000001150f7812 */ /* 0x041fe200078ec0ff */
[----:B------:R-:W-:Y:S02]  /*2090*/  IMAD.SHL.U32 R21, R21, 0x10, RZ ;  /* 0x0000001015157824 */ /* 0x000fe400078e00ff */
[----:B------:R-:W-:Y:S01]  /*20a0*/  IMAD.U32 R42, RZ, RZ, UR41 ;  /* 0x00000029ff2a7e24 */ /* 0x000fe2000f8e00ff */
[----:B------:R-:W-:Y:S01]  /*20b0*/  ISETP.NE.U32.AND P4, PT, R15, 0x1, PT ;  /* 0x000000010f00780c */ /* 0x000fe20003f85070 */
[----:B------:R-:W-:Y:S01]  /*20c0*/  VIADD R13, R13, 0x1 ;  /* 0x000000010d0d7836 */ /* 0x000fe20000000000 */
[----:B------:R-:W-:Y:S02]  /*20d0*/  LOP3.LUT R21, R21, 0x70, RZ, 0xc0, !PT ;  /* 0x0000007015157812 */ /* 0x000fe400078ec0ff */
[----:B------:R-:W-:-:S02]  /*20e0*/  SEL R36, R119, 0xe0, !P1 ;  /* 0x000000e077247807 */ /* 0x000fc40004800000 */
[----:B------:R-:W-:Y:S01]  /*20f0*/  SEL R15, R116, 0x90, !P4 ;  /* 0x00000090740f7807 */ /* 0x000fe20006000000 */
[----:B------:R-:W-:Y:S02]  /*2100*/  IMAD R21, R20, 0x800, R21 ;  /* 0x0000080014157824 */ /* 0x000fe400078e0215 */
[----:B------:R-:W-:Y:S02]  /*2110*/  IMAD R36, R111, R36, RZ ;  /* 0x000000246f247224 */ /* 0x000fe400078e02ff */
[----:B------:R-:W-:Y:S01]  /*2120*/  IMAD R20, R42, 0x4000, R21 ;  /* 0x000040002a147824 */ /* 0x000fe200078e0215 */
[----:B------:R-:W-:Y:S01]  /*2130*/  LOP3.LUT R21, R23, 0x1, RZ, 0xc0, !PT ;  /* 0x0000000117157812 */ /* 0x000fe200078ec0ff */
[----:B------:R-:W-:-:S05]  /*2140*/  IMAD R15, R106, R15, R36 ;  /* 0x0000000f6a0f7224 */ /* 0x000fca00078e0224 */
[----:B------:R-:W-:-:S05]  /*2150*/  IADD3 R36, R3, R20, R15 ;  /* 0x0000001403247210 */ /* 0x000fca0007ffe00f */
[C---:B------:R-:W-:Y:S01]  /*2160*/  VIADD R20, R36.reuse, 0x1c800 ;  /* 0x0001c80024147836 */ /* 0x040fe20000000000 */
[----:B------:R0:W-:Y:S01]  /*2170*/  STS.U8 [R36+0x1c800], R24 ;  /* 0x01c8001824007388 */ /* 0x0001e20000000000 */
[----:B------:R-:W-:Y:S02]  /*2180*/  VIADD R15, R36, 0x1ca40 ;  /* 0x0001ca40240f7836 */ /* 0x000fe40000000000 */
[----:B------:R-:W-:Y:S01]  /*2190*/  @P2 VIADD R15, R20, 0x1c0 ;  /* 0x000001c0140f2836 */ /* 0x000fe20000000000 */
[C---:B------:R-:W-:Y:S01]  /*21a0*/  R2P PR, R23.reuse, 0x6 ;  /* 0x0000000617007804 */ /* 0x040fe20000000000 */
[----:B------:R-:W-:Y:S01]  /*21b0*/  IMAD.SHL.U32 R23, R23, 0x10, RZ ;  /* 0x0000001017177824 */ /* 0x000fe200078e00ff */
[----:B------:R-:W-:Y:S02]  /*21c0*/  ISETP.NE.U32.AND P4, PT, R21, 0x1, PT ;  /* 0x000000011500780c */ /* 0x000fe40003f85070 */
[----:B------:R0:W-:Y:S01]  /*21d0*/  STS.U8 [R15], R25 ;  /* 0x000000190f007388 */ /* 0x0001e20000000000 */
[----:B------:R-:W-:-:S02]  /*21e0*/  SEL R20, R119, 0xe0, !P1 ;  /* 0x000000e077147807 */ /* 0x000fc40004800000 */
[----:B------:R-:W-:Y:S01]  /*21f0*/  LOP3.LUT R23, R23, 0x70, RZ, 0xc0, !PT ;  /* 0x0000007017177812 */ /* 0x000fe200078ec0ff */
[----:B------:R0:W-:Y:S01]  /*2200*/  STS.U8 [R36+0x1cc00], R27 ;  /* 0x01cc001b24007388 */ /* 0x0001e20000000000 */
[----:B------:R-:W-:Y:S01]  /*2210*/  SEL R21, R116, 0x90, !P4 ;  /* 0x0000009074157807 */ /* 0x000fe20006000000 */
[----:B------:R-:W-:Y:S01]  /*2220*/  IMAD R20, R111, R20, RZ ;  /* 0x000000146f147224 */ /* 0x000fe200078e02ff */
[----:B------:R-:W-:Y:S01]  /*2230*/  ISETP.NE.AND P1, PT, R13, 0x4, PT ;  /* 0x000000040d00780c */ /* 0x000fe20003f25270 */
[----:B------:R-:W-:Y:S01]  /*2240*/  IMAD R23, R22, 0x800, R23 ;  /* 0x0000080016177824 */ /* 0x000fe200078e0217 */
[----:B------:R0:W-:Y:S01]  /*2250*/  STS.U8 [R15+0x400], R28 ;  /* 0x0004001c0f007388 */ /* 0x0001e20000000000 */
[----:B------:R-:W-:Y:S02]  /*2260*/  IMAD R21, R106, R21, R20 ;  /* 0x000000156a157224 */ /* 0x000fe400078e0214 */
[----:B------:R-:W-:Y:S01]  /*2270*/  IMAD R20, R42, 0x4000, R23 ;  /* 0x000040002a147824 */ /* 0x000fe200078e0217 */
[----:B------:R0:W-:Y:S04]  /*2280*/  STS.U8 [R36+0x1c801], R29 ;  /* 0x01c8011d24007388 */ /* 0x0001e80000000000 */
[----:B------:R-:W-:Y:S01]  /*2290*/  IADD3 R21, R3, R20, R21 ;  /* 0x0000001403157210 */ /* 0x000fe20007ffe015 */
[----:B------:R0:W-:Y:S04]  /*22a0*/  STS.U8 [R15+0x1], R30 ;  /* 0x0000011e0f007388 */ /* 0x0001e80000000000 */
[----:B------:R0:W-:Y:S01]  /*22b0*/  STS.U8 [R36+0x1cc01], R31 ;  /* 0x01cc011f24007388 */ /* 0x0001e20000000000 */
[----:B------:R-:W-:-:S02]  /*22c0*/  VIADD R20, R21, 0x1c800 ;  /* 0x0001c80015147836 */ /* 0x000fc40000000000 */
[----:B------:R-:W-:Y:S01]  /*22d0*/  VIADD R22, R21, 0x1ca40 ;  /* 0x0001ca4015167836 */ /* 0x000fe20000000000 */
[----:B------:R0:W-:Y:S01]  /*22e0*/  STS.U8 [R15+0x401], R32 ;  /* 0x000401200f007388 */ /* 0x0001e20000000000 */
[----:B------:R-:W-:-:S03]  /*22f0*/  @P2 VIADD R22, R20, 0x1c0 ;  /* 0x000001c014162836 */ /* 0x000fc60000000000 */
[----:B------:R0:W-:Y:S04]  /*2300*/  STS.U8 [R36+0x1c804], R34 ;  /* 0x01c8042224007388 */ /* 0x0001e80000000000 */
        /* <DEDUP_REMOVED lines=8> */
[----:B------:R0:W-:Y:S04]  /*2390*/  STS.U8 [R22], R33 ;  /* 0x0000002116007388 */ /* 0x0001e80000000000 */
[----:B------:R0:W-:Y:S04]  /*23a0*/  STS.U8 [R21+0x1cc00], R35 ;  /* 0x01cc002315007388 */ /* 0x0001e80000000000 */
[----:B------:R0:W-:Y:S04]  /*23b0*/  STS.U8 [R22+0x400], R26 ;  /* 0x0004001a16007388 */ /* 0x0001e80000000000 */
[----:B------:R0:W-:Y:S04]  /*23c0*/  STS.U8 [R21+0x1c801], R38 ;  /* 0x01c8012615007388 */ /* 0x0001e80000000000 */
[----:B------:R0:W-:Y:S04]  /*23d0*/  STS.U8 [R22+0x1], R39 ;  /* 0x0000012716007388 */ /* 0x0001e80000000000 */
[----:B------:R0:W-:Y:S04]  /*23e0*/  STS.U8 [R21+0x1cc01], R40 ;  /* 0x01cc012815007388 */ /* 0x0001e80000000000 */
[----:B------:R0:W-:Y:S01]  /*23f0*/  STS.U8 [R22+0x401], R41 ;  /* 0x0004012916007388 */ /* 0x0001e20000000000 */
[----:B------:R-:W-:Y:S05]  /*2400*/  @P1 BRA `(.L_x_24) ;  /* 0xfffffff800081947 */ /* 0x000fea000383ffff */
[----:B------:R-:W-:Y:S05]  /*2410*/  BSYNC B0 ;  /* 0x0000000000007941 */ /* 0x000fea0003800000 */
.L_x_22:
[----:B------:R-:W-:Y:S01]  /*2420*/  LDS.U8 R12, [R7+0x1800] ;  /* 0x00180000070c7984 */ /* 0x000fe20000000000 */
[----:B------:R-:W-:-:S03]  /*2430*/  ISETP.NE.AND P1, PT, RZ, UR44, PT ;  /* 0x0000002cff007c0c */ /* 0x000fc6000bf25270 */
[----:B------:R-:W1:Y:S04]  /*2440*/  LDS.U8 R13, [R8+0x1800] ;  /* 0x00180000080d7984 */ /* 0x000e680000000000 */
[----:B------:R-:W-:Y:S04]  /*2450*/  LDS.U8 R14, [R7+0x1808] ;  /* 0x00180800070e7984 */ /* 0x000fe80000000000 */
[----:B------:R-:W2:Y:S04]  /*2460*/  LDS.U8 R23, [R8+0x1808] ;  /* 0x0018080008177984 */ /* 0x000ea80000000000 */
[----:B------:R-:W-:Y:S04]  /*2470*/  LDS.U8 R20, [R7+0x2000] ;  /* 0x0020000007147984 */ /* 0x000fe80000000000 */
[----:B0-----:R-:W0:Y:S04]  /*2480*/  LDS.U8 R27, [R8+0x2000] ;  /* 0x00200000081b7984 */ /* 0x001e280000000000 */
[----:B------:R-:W-:Y:S04]  /*2490*/  LDS.U8 R22, [R7+0x2008] ;  /* 0x0020080007167984 */ /* 0x000fe80000000000 */
[----:B------:R-:W3:Y:S04]  /*24a0*/  LDS.U8 R33, [R8+0x2008] ;  /* 0x0020080008217984 */ /* 0x000ee80000000000 */
[----:B------:R-:W4:Y:S04]  /*24b0*/  LDS.U8 R15, [R9+0x1800] ;  /* 0x00180000090f7984 */ /* 0x000f280000000000 */
[----:B------:R-:W4:Y:S04]  /*24c0*/  LDS.U8 R25, [R9+0x1808] ;  /* 0x0018080009197984 */ /* 0x000f280000000000 */
[----:B------:R-:W4:Y:S04]  /*24d0*/  LDS.U8 R29, [R9+0x2000] ;  /* 0x00200000091d7984 */ /* 0x000f280000000000 */
[----:B------:R-:W4:Y:S01]  /*24e0*/  LDS.U8 R35, [R9+0x2008] ;  /* 0x0020080009237984 */ /* 0x000f220000000000 */
[----:B-1----:R-:W-:-:S03]  /*24f0*/  PRMT R12, R13, 0x7604, R12 ;  /* 0x000076040d0c7816 */ /* 0x002fc6000000000c */
[----:B------:R-:W1:Y:S04]  /*2500*/  LDS.U8 R21, [R10+0x1800] ;  /* 0x001800000a157984 */ /* 0x000e680000000000 */
[----:B------:R-:W1:Y:S01]  /*2510*/  LDS.U8 R89, [R10+0x1808] ;  /* 0x001808000a597984 */ /* 0x000e620000000000 */
[----:B--2---:R-:W-:-:S03]  /*2520*/  PRMT R14, R23, 0x7604, R14 ;  /* 0x00007604170e7816 */ /* 0x004fc6000000000e */
[----:B------:R-:W2:Y:S04]  /*2530*/  LDS.U8 R31, [R10+0x2000] ;  /* 0x002000000a1f7984 */ /* 0x000ea80000000000 */
[----:B------:R-:W2:Y:S01]  /*2540*/  LDS.U8 R91, [R10+0x2008] ;  /* 0x002008000a5b7984 */ /* 0x000ea20000000000 */
[----:B0-----:R-:W-:Y:S01]  /*2550*/  PRMT R20, R27, 0x7604, R20 ;  /* 0x000076041b147816 */ /* 0x001fe20000000014 */
[----:B------:R-:W-:Y:S01]  /*2560*/  @!PT LDS RZ, [RZ] ;  /* 0x00000000fffff984 */ /* 0x000fe20000000800 */
[----:B------:R-:W-:Y:S01]  /*2570*/  @!PT LDS RZ, [RZ] ;  /* 0x00000000fffff984 */ /* 0x000fe20000000800 */
[----:B------:R-:W-:Y:S01]  /*2580*/  @!PT LDS RZ, [RZ] ;  /* 0x00000000fffff984 */ /* 0x000fe20000000800 */
[----:B------:R-:W-:Y:S01]  /*2590*/  @!PT LDS RZ, [RZ] ;  /* 0x00000000fffff984 */ /* 0x000fe20000000800 */
[----:B------:R0:W-:Y:S06]  /*25a0*/  MEMBAR.ALL.CTA ;  /* 0x0000000000007992 */ /* 0x0001ec0000008000 */
[----:B0-----:R-:W0:Y:S01]  /*25b0*/  FENCE.VIEW.ASYNC.S ;  /* 0x00000000000073c6 */ /* 0x001e220000000000 */
[----:B------:R-:W-:Y:S05]  /*25c0*/  WARPSYNC.ALL ;  /* 0x0000000000007948 */ /* 0x000fea0003800000 */
[----:B---3--:R-:W-:-:S02]  /*25d0*/  PRMT R22, R33, 0x7604, R22 ;  /* 0x0000760421167816 */ /* 0x008fc40000000016 */
[----:B----4-:R-:W-:Y:S02]  /*25e0*/  PRMT R12, R15, 0x7054, R12 ;  /* 0x000070540f0c7816 */ /* 0x010fe4000000000c */
[----:B------:R-:W-:Y:S02]  /*25f0*/  PRMT R14, R25, 0x7054, R14 ;  /* 0x00007054190e7816 */ /* 0x000fe4000000000e */
[----:B------:R-:W-:Y:S02]  /*2600*/  PRMT R20, R29, 0x7054, R20 ;  /* 0x000070541d147816 */ /* 0x000fe40000000014 */
[----:B------:R-:W-:Y:S02]  /*2610*/  PRMT R22, R35, 0x7054, R22 ;  /* 0x0000705423167816 */ /* 0x000fe40000000016 */
[----:B-1----:R-:W-:Y:S01]  /*2620*/  PRMT R88, R21, 0x654, R12 ;  /* 0x0000065415587816 */ /* 0x002fe2000000000c */
[----:B------:R-:W-:Y:S01]  /*2630*/  VIADD R12, R3, 0x1c800 ;  /* 0x0001c800030c7836 */ /* 0x000fe20000000000 */
[----:B------:R-:W-:-:S02]  /*2640*/  PRMT R89, R89, 0x654, R14 ;  /* 0x0000065459597816 */ /* 0x000fc4000000000e */
[----:B--2---:R-:W-:Y:S02]  /*2650*/  PRMT R90, R31, 0x654, R20 ;  /* 0x000006541f5a7816 */ /* 0x004fe40000000014 */
[----:B------:R-:W-:Y:S02]  /*2660*/  PRMT R91, R91, 0x654, R22 ;  /* 0x000006545b5b7816 */ /* 0x000fe40000000016 */
[----:B------:R-:W-:Y:S01]  /*2670*/  R2UR UR4, R12 ;  /* 0x000000000c0472ca */ /* 0x000fe200000e0000 */
[----:B0-----:R-:W-:Y:S06]  /*2680*/  BAR.SYNC.DEFER_BLOCKING 0x2, 0x100 ;  /* 0x0084000000007b1d */ /* 0x001fec0000010000 */
[----:B------:R-:W-:-:S06]  /*2690*/  UMOV UR11, 0x40000040 ;  /* 0x40000040000b7882 */ /* 0x000fcc0000000000 */
[----:B------:R-:W-:-:S04]  /*26a0*/  USHF.R.U32.HI UR4, URZ, 0x4, UR4 ;  /* 0x000000043f047899 */ /* 0x000fc80008011604 */
[----:B------:R-:W-:-:S04]  /*26b0*/  ULOP3.LUT UR4, UR4, 0x3fff, URZ, 0xc0, !UPT ;  /* 0x00003fff04047892 */ /* 0x000fc8000f8ec03f */
[----:B------:R-:W-:-:S04]  /*26c0*/  ULOP3.LUT UR7, UR4, 0x10000, URZ, 0xfc, !UPT ;  /* 0x0001000004077892 */ /* 0x000fc8000f8efc3f */
[----:B------:R-:W-:Y:S01]  /*26d0*/  ULEA UR4, UR41, UR7, 0xa ;  /* 0x0000000729047291 */ /* 0x000fe2000f8e503f */
[----:B------:R-:W-:-:S03]  /*26e0*/  WARPGROUP.ARRIVE ;  /* 0x00000000000079c5 */ /* 0x000fc60000000000 */
[----:B------:R-:W-:-:S03]  /*26f0*/  UIADD3 UR6, UR4, 0x2, URZ ;  /* 0x0000000204067890 */ /* 0x000fc6000fffe03f */
[----:B------:R-:W-:Y:S02]  /*2700*/  UMOV UR10, UR4 ;  /* 0x00000004000a7c82 */ /* 0x000fe40008000000 */
[----:B------:R-:W-:Y:S01]  /*2710*/  QGMMA.64x128x32.F32.E5M2.E5M2 R24, R100, gdesc[UR8], RZ, !UPT, gsb0 ;  /* 0x01e0000864187df3 */ /* 0x000fe2000c0038ff */
[----:B------:R-:W-:Y:S01]  /*2720*/  UMOV UR11, 0x40000040 ;  /* 0x40000040000b7882 */ /* 0x000fe20000000000 */
[----:B------:R-:W-:Y:S01]  /*2730*/  UMOV UR10, UR6 ;  /* 0x00000006000a7c82 */ /* 0x000fe20008000000 */
[----:B------:R-:W-:Y:S02]  /*2740*/  UIADD3 UR6, UR4, 0x4, URZ ;  /* 0x0000000404067890 */ /* 0x000fe4000fffe03f */
[----:B------:R-:W-:Y:S01]  /*2750*/  UIADD3 UR4, UR4, 0x6, URZ ;  /* 0x0000000604047890 */ /* 0x000fe2000fffe03f */
[----:B------:R-:W-:Y:S02]  /*2760*/  WARPGROUP.DEPBAR.LE gsb0, 0x0 ;  /* 0x00008000000079c5 */ /* 0x000fe40000010000 */
[----:B------:R-:W-:-:S06]  /*2770*/  WARPGROUP.ARRIVE ;  /* 0x00000000000079c5 */ /* 0x000fcc0000000000 */
[----:B------:R-:W-:Y:S01]  /*2780*/  QGMMA.64x128x32.F32.E5M2.E5M2 R24, R88, gdesc[UR8], R24, gsb0 ;  /* 0x01e0000858187df3 */ /* 0x000fe20008003818 */
[----:B------:R-:W-:Y:S01]  /*2790*/  UMOV UR10, UR6 ;  /* 0x00000006000a7c82 */ /* 0x000fe20008000000 */
[----:B------:R-:W-:Y:S01]  /*27a0*/  UMOV UR11, 0x40000040 ;  /* 0x40000040000b7882 */ /* 0x000fe20000000000 */
[----:B------:R-:W-:Y:S02]  /*27b0*/  WARPGROUP.DEPBAR.LE gsb0, 0x0 ;  /* 0x00008000000079c5 */ /* 0x000fe40000010000 */
[----:B------:R-:W-:Y:S04]  /*27c0*/  LDS.U8 R12, [R7+0x2800] ;  /* 0x00280000070c7984 */ /* 0x000fe80000000000 */
[----:B------:R-:W0:Y:S04]  /*27d0*/  LDS.U8 R13, [R8+0x2800] ;  /* 0x00280000080d7984 */ /* 0x000e280000000000 */
[----:B------:R-:W-:Y:S04]  /*27e0*/  LDS.U8 R14, [R7+0x2808] ;  /* 0x00280800070e7984 */ /* 0x000fe80000000000 */
[----:B------:R-:W1:Y:S04]  /*27f0*/  LDS.U8 R23, [R8+0x2808] ;  /* 0x0028080008177984 */ /* 0x000e680000000000 */
[----:B------:R-:W-:Y:S04]  /*2800*/  LDS.U8 R22, [R7+0x3000] ;  /* 0x0030000007167984 */ /* 0x000fe80000000000 */
[----:B------:R-:W2:Y:S04]  /*2810*/  LDS.U8 R91, [R8+0x3000] ;  /* 0x00300000085b7984 */ /* 0x000ea80000000000 */
[----:B------:R-:W-:Y:S04]  /*2820*/  LDS.U8 R88, [R7+0x3008] ;  /* 0x0030080007587984 */ /* 0x000fe80000000000 */
[----:B------:R-:W3:Y:S04]  /*2830*/  LDS.U8 R115, [R8+0x3008] ;  /* 0x0030080008737984 */ /* 0x000ee80000000000 */
[----:B------:R-:W4:Y:S04]  /*2840*/  LDS.U8 R15, [R9+0x2800] ;  /* 0x00280000090f7984 */ /* 0x000f280000000000 */
[----:B------:R-:W4:Y:S04]  /*2850*/  LDS.U8 R89, [R9+0x2808] ;  /* 0x0028080009597984 */ /* 0x000f280000000000 */
[----:B------:R-:W4:Y:S04]  /*2860*/  LDS.U8 R101, [R9+0x3000] ;  /* 0x0030000009657984 */ /* 0x000f280000000000 */
[----:B------:R-:W4:Y:S01]  /*2870*/  LDS.U8 R117, [R9+0x3008] ;  /* 0x0030080009757984 */ /* 0x000f220000000000 */
[----:B0-----:R-:W-:-:S03]  /*2880*/  PRMT R12, R13, 0x7604, R12 ;  /* 0x000076040d0c7816 */ /* 0x001fc6000000000c */
[----:B------:R-:W0:Y:S04]  /*2890*/  LDS.U8 R21, [R10+0x2800] ;  /* 0x002800000a157984 */ /* 0x000e280000000000 */
[----:B------:R-:W0:Y:S01]  /*28a0*/  LDS.U8 R20, [R10+0x2808] ;  /* 0x002808000a147984 */ /* 0x000e220000000000 */
[----:B-1----:R-:W-:-:S03]  /*28b0*/  PRMT R14, R23, 0x7604, R14 ;  /* 0x00007604170e7816 */ /* 0x002fc6000000000e */
[----:B------:R-:W1:Y:S04]  /*28c0*/  LDS.U8 R103, [R10+0x3000] ;  /* 0x003000000a677984 */ /* 0x000e680000000000 */
[----:B------:R-:W1:Y:S01]  /*28d0*/  LDS.U8 R100, [R10+0x3008] ;  /* 0x003008000a647984 */ /* 0x000e620000000000 */
[----:B--2---:R-:W-:Y:S02]  /*28e0*/  PRMT R22, R91, 0x7604, R22 ;  /* 0x000076045b167816 */ /* 0x004fe40000000016 */
[----:B---3--:R-:W-:Y:S02]  /*28f0*/  PRMT R88, R115, 0x7604, R88 ;  /* 0x0000760473587816 */ /* 0x008fe40000000058 */
[----:B----4-:R-:W-:Y:S02]  /*2900*/  PRMT R12, R15, 0x7054, R12 ;  /* 0x000070540f0c7816 */ /* 0x010fe4000000000c */
[----:B------:R-:W-:-:S02]  /*2910*/  PRMT R89, R89, 0x7054, R14 ;  /* 0x0000705459597816 */ /* 0x000fc4000000000e */
[----:B------:R-:W-:Y:S02]  /*2920*/  PRMT R22, R101, 0x7054, R22 ;  /* 0x0000705465167816 */ /* 0x000fe40000000016 */
[----:B------:R-:W-:Y:S02]  /*2930*/  PRMT R117, R117, 0x7054, R88 ;  /* 0x0000705475757816 */ /* 0x000fe40000000058 */
[----:B0-----:R-:W-:Y:S02]  /*2940*/  PRMT R88, R21, 0x654, R12 ;  /* 0x0000065415587816 */ /* 0x001fe4000000000c */
[----:B------:R-:W-:Y:S02]  /*2950*/  PRMT R89, R20, 0x654, R89 ;  /* 0x0000065414597816 */ /* 0x000fe40000000059 */
[----:B-1----:R-:W-:Y:S02]  /*2960*/  PRMT R90, R103, 0x654, R22 ;  /* 0x00000654675a7816 */ /* 0x002fe40000000016 */
[----:B------:R-:W-:-:S04]  /*2970*/  PRMT R91, R100, 0x654, R117 ;  /* 0x00000654645b7816 */ /* 0x000fc80000000075 */
        /* <DEDUP_REMOVED lines=8> */
[----:B------:R-:W-:Y:S04]  /*2a00*/  LDS.U8 R20, [R7+0x4000] ;  /* 0x0040000007147984 */ /* 0x000fe80000000000 */
[----:B------:R-:W-:Y:S04]  /*2a10*/  LDS.U8 R22, [R7+0x4008] ;  /* 0x0040080007167984 */ /* 0x000fe80000000000 */
[----:B------:R-:W1:Y:S04]  /*2a20*/  LDS.U8 R23, [R8+0x3808] ;  /* 0x0038080008177984 */ /* 0x000e680000000000 */
[----:B------:R-:W2:Y:S04]  /*2a30*/  LDS.U8 R91, [R8+0x4000] ;  /* 0x00400000085b7984 */ /* 0x000ea80000000000 */
[----:B------:R-:W3:Y:S04]  /*2a40*/  LDS.U8 R117, [R8+0x4008] ;  /* 0x0040080008757984 */ /* 0x000ee80000000000 */
[----:B------:R-:W4:Y:S04]  /*2a50*/  LDS.U8 R15, [R9+0x3800] ;  /* 0x00380000090f7984 */ /* 0x000f280000000000 */
[----:B------:R-:W4:Y:S04]  /*2a60*/  LDS.U8 R89, [R9+0x3808] ;  /* 0x0038080009597984 */ /* 0x000f280000000000 */
[----:B------:R-:W4:Y:S04]  /*2a70*/  LDS.U8 R103, [R9+0x4000] ;  /* 0x0040000009677984 */ /* 0x000f280000000000 */
[----:B------:R-:W4:Y:S01]  /*2a80*/  LDS.U8 R121, [R9+0x4008] ;  /* 0x0040080009797984 */ /* 0x000f220000000000 */
[----:B0-----:R-:W-:-:S03]  /*2a90*/  PRMT R12, R13, 0x7604, R12 ;  /* 0x000076040d0c7816 */ /* 0x001fc6000000000c */
[----:B------:R-:W0:Y:S04]  /*2aa0*/  LDS.U8 R21, [R10+0x3800] ;  /* 0x003800000a157984 */ /* 0x000e280000000000 */
[----:B------:R-:W0:Y:S04]  /*2ab0*/  LDS.U8 R101, [R10+0x3808] ;  /* 0x003808000a657984 */ /* 0x000e280000000000 */
[----:B------:R-:W0:Y:S04]  /*2ac0*/  LDS.U8 R115, [R10+0x4000] ;  /* 0x004000000a737984 */ /* 0x000e280000000000 */
[----:B------:R-:W0:Y:S01]  /*2ad0*/  LDS.U8 R7, [R10+0x4008] ;  /* 0x004008000a077984 */ /* 0x000e220000000000 */
[----:B-1----:R-:W-:-:S02]  /*2ae0*/  PRMT R14, R23, 0x7604, R14 ;  /* 0x00007604170e7816 */ /* 0x002fc4000000000e */
[----:B--2---:R-:W-:Y:S02]  /*2af0*/  PRMT R20, R91, 0x7604, R20 ;  /* 0x000076045b147816 */ /* 0x004fe40000000014 */
[----:B---3--:R-:W-:Y:S02]  /*2b00*/  PRMT R22, R117, 0x7604, R22 ;  /* 0x0000760475167816 */ /* 0x008fe40000000016 */
[----:B----4-:R-:W-:Y:S02]  /*2b10*/  PRMT R12, R15, 0x7054, R12 ;  /* 0x000070540f0c7816 */ /* 0x010fe4000000000c */
[----:B------:R-:W-:Y:S02]  /*2b20*/  PRMT R14, R89, 0x7054, R14 ;  /* 0x00007054590e7816 */ /* 0x000fe4000000000e */
[----:B------:R-:W-:Y:S02]  /*2b30*/  PRMT R20, R103, 0x7054, R20 ;  /* 0x0000705467147816 */ /* 0x000fe40000000014 */
[----:B------:R-:W-:-:S02]  /*2b40*/  PRMT R22, R121, 0x7054, R22 ;  /* 0x0000705479167816 */ /* 0x000fc40000000016 */
[----:B0-----:R-:W-:Y:S02]  /*2b50*/  PRMT R100, R21, 0x654, R12 ;  /* 0x0000065415647816 */ /* 0x001fe4000000000c */
[----:B------:R-:W-:Y:S02]  /*2b60*/  PRMT R101, R101, 0x654, R14 ;  /* 0x0000065465657816 */ /* 0x000fe4000000000e */
[----:B------:R-:W-:Y:S02]  /*2b70*/  PRMT R102, R115, 0x654, R20 ;  /* 0x0000065473667816 */ /* 0x000fe40000000014 */
[----:B------:R-:W-:-:S04]  /*2b80*/  PRMT R103, R7, 0x654, R22 ;  /* 0x0000065407677816 */ /* 0x000fc80000000016 */
[----:B------:R-:W-:-:S06]  /*2b90*/  WARPGROUP.ARRIVE ;  /* 0x00000000000079c5 */ /* 0x000fcc0000000000 */
[----:B------:R-:W-:Y:S03]  /*2ba0*/  QGMMA.64x128x32.F32.E5M2.E5M2 R24, R100, gdesc[UR8], R24, gsb0 ;  /* 0x01e0000864187df3 */ /* 0x000fe60008003818 */
[----:B------:R-:W-:Y:S02]  /*2bb0*/  WARPGROUP.DEPBAR.LE gsb0, 0x0 ;  /* 0x00008000000079c5 */ /* 0x000fe40000010000 */
[----:B------:R-:W-:Y:S05]  /*2bc0*/  @!P1 BRA `(.L_x_25) ;  /* 0x0000002400c49947 */ /* 0x000fea0003800000 */
[----:B------:R-:W-:Y:S05]  /*2bd0*/  @!P0 BRA `(.L_x_26) ;  /* 0x0000000000048947 */ /* 0x000fea0003800000 */
[----:B------:R-:W-:Y:S01]  /*2be0*/  BPT.TRAP 0x1 ;  /* 0x000000040000795c */ /* 0x000fe20000300000 */
.L_x_26:
[----:B------:R-:W-:-:S05]  /*2bf0*/  IMAD.SHL.U32 R7, R0, 0x4000, RZ ;  /* 0x0000400000077824 */ /* 0x000fca00078e00ff */
[----:B------:R-:W-:Y:S01]  /*2c00*/  IADD3 R8, R3, R7, R104 ;  /* 0x0000000703087210 */ /* 0x000fe20007ffe068 */
[----:B------:R-:W-:Y:S06]  /*2c10*/  @P3 BRA `(.L_x_27) ;  /* 0x0000000000203947 */ /* 0x000fec0003800000 */
[----:B------:R-:W-:Y:S01]  /*2c20*/  UIADD3 UR4, UR41, 0x1, URZ ;  /* 0x0000000129047890 */ /* 0x000fe2000fffe03f */
[----:B------:R-:W-:-:S03]  /*2c30*/  SHF.L.U32 R10, R114, 0x1f, RZ ;  /* 0x0000001f720a7819 */ /* 0x000fc600000006ff */
[----:B------:R-:W-:-:S04]  /*2c40*/  UISETP.NE.AND UP0, UPT, UR4, 0x7, UPT ;  /* 0x000000070400788c */ /* 0x000fc8000bf05270 */
[----:B------:R-:W-:-:S06]  /*2c50*/  USEL UR4, UR4, URZ, UP0 ;  /* 0x0000003f04047287 */ /* 0x000fcc0008000000 */
[----:B------:R-:W-:-:S04]  /*2c60*/  IMAD.U32 R12, RZ, RZ, UR4 ;  /* 0x00000004ff0c7e24 */ /* 0x000fc8000f8e00ff */
[----:B------:R-:W-:-:S04]  /*2c70*/  IMAD R9, R12, 0x8, R3 ;  /* 0x000000080c097824 */ /* 0x000fc800078e0203 */
[----:B------:R-:W0:Y:S02]  /*2c80*/  SYNCS.PHASECHK.TRANS64.TRYWAIT P1, [R9+URZ], R10 ;  /* 0x0000000a090075a7 */ /* 0x000e24000802017f */
[----:B0-----:R-:W-:Y:S05]  /*2c90*/  @!P1 BRA `(.L_x_28) ;  /* 0x0000009000489947 */ /* 0x001fea0003800000 */
.L_x_27:
[--C-:B------:R-:W-:Y:S01]  /*2ca0*/  IMAD.IADD R89, R108, 0x1, R8.reuse ;  /* 0x000000016c597824 */ /* 0x100fe200078e0208 */
[----:B0-----:R-:W-:Y:S01]  /*2cb0*/  LDS.U8 R9, [R8+0x800] ;  /* 0x0008000008097984 */ /* 0x001fe20000000000 */
[----:B------:R-:W-:-:S03]  /*2cc0*/  IMAD.IADD R91, R109, 0x1, R8 ;  /* 0x000000016d5b7824 */ /* 0x000fc600078e0208 */
[----:B------:R-:W-:Y:S01]  /*2cd0*/  LDS.U8 R13, [R8+0x808] ;  /* 0x00080800080d7984 */ /* 0x000fe20000000000 */
[----:B------:R-:W-:-:S03]  /*2ce0*/  IMAD.IADD R101, R108, 0x1, R91 ;  /* 0x000000016c657824 */ /* 0x000fc600078e025b */
[----:B------:R-:W0:Y:S04]  /*2cf0*/  LDS.U8 R10, [R89+0x800] ;  /* 0x00080000590a7984 */ /* 0x000e280000000000 */
[----:B------:R-:W1:Y:S04]  /*2d00*/  LDS.U8 R14, [R89+0x808] ;  /* 0x00080800590e7984 */ /* 0x000e680000000000 */
[----:B------:R-:W-:Y:S04]  /*2d10*/  LDS.U8 R15, [R8+0x1000] ;  /* 0x00100000080f7984 */ /* 0x000fe80000000000 */
[----:B------:R-:W-:Y:S04]  /*2d20*/  LDS.U8 R23, [R8+0x1008] ;  /* 0x0010080008177984 */ /* 0x000fe80000000000 */
[----:B------:R-:W2:Y:S04]  /*2d30*/  LDS.U8 R22, [R89+0x1000] ;  /* 0x0010000059167984 */ /* 0x000ea80000000000 */
[----:B------:R-:W3:Y:S04]  /*2d40*/  LDS.U8 R100, [R89+0x1008] ;  /* 0x0010080059647984 */ /* 0x000ee80000000000 */
[----:B------:R-:W4:Y:S04]  /*2d50*/  LDS.U8 R12, [R91+0x800] ;  /* 0x000800005b0c7984 */ /* 0x000f280000000000 */
[----:B------:R-:W4:Y:S04]  /*2d60*/  LDS.U8 R20, [R91+0x808] ;  /* 0x000808005b147984 */ /* 0x000f280000000000 */
[----:B------:R-:W4:Y:S04]  /*2d70*/  LDS.U8 R90, [R91+0x1000] ;  /* 0x001000005b5a7984 */ /* 0x000f280000000000 */
[----:B------:R-:W4:Y:S04]  /*2d80*/  LDS.U8 R102, [R91+0x1008] ;  /* 0x001008005b667984 */ /* 0x000f280000000000 */
[----:B------:R-:W4:Y:S01]  /*2d90*/  LDS.U8 R88, [R101+0x800] ;  /* 0x0008000065587984 */ /* 0x000f220000000000 */
[----:B0-----:R-:W-:Y:S01]  /*2da0*/  PRMT R9, R10, 0x7604, R9 ;  /* 0x000076040a097816 */ /* 0x001fe20000000009 */
[----:B------:R-:W-:-:S02]  /*2db0*/  IMAD.MOV.U32 R10, RZ, RZ, R5 ;  /* 0x000000ffff0a7224 */ /* 0x000fc400078e0005 */
        /* <DEDUP_REMOVED lines=10> */
[----:B------:R-:W-:Y:S01]  /*2e60*/  PRMT R88, R88, 0x654, R9 ;  /* 0x0000065458587816 */ /* 0x000fe20000000009 */
[----:B------:R-:W-:Y:S01]  /*2e70*/  IMAD.MOV.U32 R9, RZ, RZ, RZ ;  /* 0x000000ffff097224 */ /* 0x000fe200078e00ff */
[----:B0-----:R-:W-:Y:S01]  /*2e80*/  PRMT R89, R8, 0x654, R13 ;  /* 0x0000065408597816 */ /* 0x001fe2000000000d */
[----:B------:R-:W-:Y:S01]  /*2e90*/  IMAD.MOV.U32 R8, RZ, RZ, R6 ;  /* 0x000000ffff087224 */ /* 0x000fe200078e0006 */
[----:B-1----:R-:W-:Y:S02]  /*2ea0*/  PRMT R90, R21, 0x654, R90 ;  /* 0x00000654155a7816 */ /* 0x002fe4000000005a */
[----:B------:R-:W-:-:S07]  /*2eb0*/  PRMT R91, R120, 0x654, R23 ;  /* 0x00000654785b7816 */ /* 0x000fce0000000017 */
.L_x_29:
[C---:B------:R-:W-:Y:S01]  /*2ec0*/  IMAD R12, R9.reuse, 0x2, R4 ;  /* 0x00000002090c7824 */ /* 0x040fe200078e0204 */
[----:B0-----:R-:W-:Y:S01]  /*2ed0*/  LOP3.LUT R14, R10, 0x7, RZ, 0xc0, !PT ;  /* 0x000000070a0e7812 */ /* 0x001fe200078ec0ff */
[----:B------:R-:W-:Y:S01]  /*2ee0*/  VIADD R9, R9, 0x1 ;  /* 0x0000000109097836 */ /* 0x000fe20000000000 */
[----:B------:R-:W-:Y:S01]  /*2ef0*/  SHF.R.S32.HI R10, RZ, 0x3, R10 ;  /* 0x00000003ff0a7819 */ /* 0x000fe2000001140a */
[C---:B------:R-:W-:Y:S01]  /*2f00*/  VIADD R13, R12.reuse, 0xfffffffc ;  /* 0xfffffffc0c0d7836 */ /* 0x040fe20000000000 */
[----:B------:R-:W-:-:S04]  /*2f10*/  ISETP.GE.AND P1, PT, R12, 0x4, PT ;  /* 0x000000040c00780c */ /* 0x000fc80003f26270 */
[----:B------:R-:W-:-:S04]  /*2f20*/  SEL R14, R14, R11, !P1 ;  /* 0x0000000b0e0e7207 */ /* 0x000fc80004800000 */
[C---:B------:R-:W-:Y:S01]  /*2f30*/  LOP3.LUT R15, R14.reuse, 0x1, RZ, 0xc0, !PT ;  /* 0x000000010e0f7812 */ /* 0x040fe200078ec0ff */
[----:B------:R-:W-:-:S04]  /*2f40*/  VIADD R12, R14, 0x1 ;  /* 0x000000010e0c7836 */ /* 0x000fc80000000000 */
[----:B------:R-:W-:Y:S02]  /*2f50*/  @!P1 LOP3.LUT R13, R8, 0x7, RZ, 0xc0, !PT ;  /* 0x00000007080d9812 */ /* 0x000fe400078ec0ff */
[----:B------:R-:W-:Y:S01]  /*2f60*/  ISETP.NE.U32.AND P1, PT, R15, 0x1, PT ;  /* 0x000000010f00780c */ /* 0x000fe20003f25070 */
[C---:B------:R-:W-:Y:S01]  /*2f70*/  IMAD.SHL.U32 R15, R14.reuse, 0x10, RZ ;  /* 0x000000100e0f7824 */ /* 0x040fe200078e00ff */
[-C--:B------:R-:W-:Y:S02]  /*2f80*/  ISETP.NE.AND P3, PT, R14, R13.reuse, PT ;  /* 0x0000000d0e00720c */ /* 0x080fe40003f65270 */
[----:B------:R-:W-:Y:S02]  /*2f90*/  SEL R21, R116, 0x90, !P1 ;  /* 0x0000009074157807 */ /* 0x000fe40004800000 */
[----:B------:R-:W-:Y:S02]  /*2fa0*/  SEL R12, R12, R13, !P3 ;  /* 0x0000000d0c0c7207 */ /* 0x000fe40005800000 */
[----:B------:R-:W-:Y:S01]  /*2fb0*/  LOP3.LUT R20, R15, 0x70, RZ, 0xc0, !PT ;  /* 0x000000700f147812 */ /* 0x000fe200078ec0ff */
[----:B------:R-:W-:Y:S01]  /*2fc0*/  IMAD R21, R111, R21, R106 ;  /* 0x000000156f157224 */ /* 0x000fe200078e026a */
[----:B------:R-:W-:-:S02]  /*2fd0*/  LOP3.LUT R15, R12, 0x1, RZ, 0xc0, !PT ;  /* 0x000000010c0f7812 */ /* 0x000fc400078ec0ff */
[----:B------:R-:W-:Y:S01]  /*2fe0*/  SHF.R.S32.HI R8, RZ, 0x3, R8 ;  /* 0x00000003ff087819 */ /* 0x000fe20000011408 */
[----:B------:R-:W-:Y:S01]  /*2ff0*/  IMAD R20, R13, 0x800, R20 ;  /* 0x000008000d147824 */ /* 0x000fe200078e0214 */
[----:B------:R-:W-:Y:S01]  /*3000*/  ISETP.NE.U32.AND P4, PT, R15, 0x1, PT ;  /* 0x000000010f00780c */ /* 0x000fe20003f85070 */
[----:B------:R-:W-:-:S03]  /*3010*/  VIADD R15, R13, 0x1 ;  /* 0x000000010d0f7836 */ /* 0x000fc60000000000 */
[----:B------:R-:W-:Y:S01]  /*3020*/  IADD3 R20, R21, R20, R7 ;  /* 0x0000001415147210 */ /* 0x000fe20007ffe007 */
[----:B------:R-:W-:Y:S01]  /*3030*/  IMAD.SHL.U32 R21, R12, 0x10, RZ ;  /* 0x000000100c157824 */ /* 0x000fe200078e00ff */
[----:B------:R-:W-:Y:S02]  /*3040*/  R2P PR, R14, 0x6 ;  /* 0x000000060e007804 */ /* 0x000fe40000000000 */
[----:B------:R-:W-:Y:S01]  /*3050*/  SEL R23, R116, 0x90, !P4 ;  /* 0x0000009074177807 */ /* 0x000fe20006000000 */
[----:B------:R-:W-:Y:S01]  /*3060*/  IMAD.IADD R121, R3, 0x1, R20 ;  /* 0x0000000103797824 */ /* 0x000fe200078e0214 */
[----:B------:R-:W-:Y:S02]  /*3070*/  SEL R15, R15, R14, !P3 ;  /* 0x0000000e0f0f7207 */ /* 0x000fe40005800000 */
[----:B------:R-:W-:Y:S01]  /*3080*/  LOP3.LUT R22, R21, 0x70, RZ, 0xc0, !PT ;  /* 0x0000007015167812 */ /* 0x000fe200078ec0ff */
[----:B------:R-:W-:Y:S01]  /*3090*/  IMAD R23, R111, R23, R106 ;  /* 0x000000176f177224 */ /* 0x000fe200078e026a */
[----:B------:R-:W-:Y:S01]  /*30a0*/  SEL R20, R118, 0x1c0, !P2 ;  /* 0x000001c076147807 */ /* 0x000fe20005000000 */
[----:B------:R-:W-:-:S02]  /*30b0*/  VIADD R100, R121, 0x1c800 ;  /* 0x0001c80079647836 */ /* 0x000fc40000000000 */
[----:B------:R-:W-:Y:S02]  /*30c0*/  IMAD R22, R15, 0x800, R22 ;  /* 0x000008000f167824 */ /* 0x000fe400078e0216 */
[----:B------:R-:W-:Y:S02]  /*30d0*/  VIADD R21, R121, 0x1c920 ;  /* 0x0001c92079157836 */ /* 0x000fe40000000000 */
[----:B------:R-:W-:Y:S01]  /*30e0*/  @P1 VIADD R21, R100, 0xe0 ;  /* 0x000000e064151836 */ /* 0x000fe20000000000 */
[----:B------:R-:W-:Y:S01]  /*30f0*/  IADD3 R22, R23, R22, R7 ;  /* 0x0000001617167210 */ /* 0x000fe20007ffe007 */
[----:B------:R-:W-:Y:S01]  /*3100*/  IMAD.IADD R125, R20, 0x1, R121 ;  /* 0x00000001147d7824 */ /* 0x000fe200078e0279 */
[----:B------:R-:W-:Y:S01]  /*3110*/  R2P PR, R12, 0x6 ;  /* 0x000000060c007804 */ /* 0x000fe20000000000 */
[----:B------:R-:W-:Y:S01]  /*3120*/  LDS.U8 R100, [R121+0x1cc00] ;  /* 0x01cc000079647984 */ /* 0x000fe20000000000 */
[----:B------:R-:W-:Y:S01]  /*3130*/  LOP3.LUT R23, R13, 0x1, RZ, 0xc0, !PT ;  /* 0x000000010d177812 */ /* 0x000fe200078ec0ff */
[----:B------:R-:W-:-:S02]  /*3140*/  IMAD.IADD R132, R3, 0x1, R22 ;  /* 0x0000000103847824 */ /* 0x000fc400078e0216 */
[----:B------:R-:W-:Y:S01]  /*3150*/  SEL R115, R118, 0x1c0, !P2 ;  /* 0x000001c076737807 */ /* 0x000fe20005000000 */
[----:B------:R-:W-:Y:S01]  /*3160*/  LDS.U8 R101, [R21+0x400] ;  /* 0x0004000015657984 */ /* 0x000fe20000000000 */
[C---:B------:R-:W-:Y:S02]  /*3170*/  VIADD R22, R132.reuse, 0x1c800 ;  /* 0x0001c80084167836 */ /* 0x040fe40000000000 */
[----:B------:R-:W-:Y:S01]  /*3180*/  VIADD R120, R132, 0x1c920 ;  /* 0x0001c92084787836 */ /* 0x000fe20000000000 */
[----:B------:R-:W-:Y:S01]  /*3190*/  LDS.U8 R102, [R125+0x1cc00] ;  /* 0x01cc00007d667984 */ /* 0x000fe20000000000 */
[----:B------:R-:W-:Y:S02]  /*31a0*/  IMAD.IADD R129, R115, 0x1, R132 ;  /* 0x0000000173817824 */ /* 0x000fe400078e0284 */
[----:B------:R-:W-:Y:S01]  /*31b0*/  @P1 VIADD R120, R22, 0xe0 ;  /* 0x000000e016781836 */ /* 0x000fe20000000000 */
[C---:B------:R-:W-:Y:S01]  /*31c0*/  R2P PR, R13.reuse, 0x6 ;  /* 0x000000060d007804 */ /* 0x040fe20000000000 */
[----:B------:R-:W-:Y:S01]  /*31d0*/  IMAD.SHL.U32 R13, R13, 0x10, RZ ;  /* 0x000000100d0d7824 */ /* 0x000fe200078e00ff */
[----:B------:R-:W-:Y:S01]  /*31e0*/  ISETP.NE.U32.AND P3, PT, R23, 0x1, PT ;  /* 0x000000011700780c */ /* 0x000fe20003f65070 */
[----:B------:R-:W-:Y:S01]  /*31f0*/  IMAD.IADD R122, R115, 0x1, R120 ;  /* 0x00000001737a7824 */ /* 0x000fe200078e0278 */
[----:B------:R-:W-:Y:S01]  /*3200*/  LDS.U8 R117, [R132+0x1c800] ;  /* 0x01c8000084757984 */ /* 0x000fe20000000000 */
[----:B------:R-:W-:-:S02]  /*3210*/  SEL R22, R119, 0xe0, !P1 ;  /* 0x000000e077167807 */ /* 0x000fc40004800000 */
[----:B------:R-:W-:Y:S01]  /*3220*/  SEL R23, R116, 0x90, !P3 ;  /* 0x0000009074177807 */ /* 0x000fe20005800000 */
[----:B------:R-:W-:Y:S01]  /*3230*/  LDS.U8 R115, [R120] ;  /* 0x0000000078737984 */ /* 0x000fe20000000000 */
[----:B------:R-:W-:Y:S01]  /*3240*/  LOP3.LUT R13, R13, 0x70, RZ, 0xc0, !PT ;  /* 0x000000700d0d7812 */ /* 0x000fe200078ec0ff */
[----:B------:R-:W-:Y:S02]  /*3250*/  IMAD R22, R111, R22, RZ ;  /* 0x000000166f167224 */ /* 0x000fe400078e02ff */
[----:B------:R-:W-:Y:S02]  /*3260*/  LDS.U8 R123, [R122] ;  /* 0x000000007a7b7984 */ /* 0x000fe40000000000 */
[----:B------:R-:W-:Y:S02]  /*3270*/  IMAD R22, R106, R23, R22 ;  /* 0x000000176a167224 */ /* 0x000fe400078e0216 */
[----:B------:R-:W-:Y:S01]  /*3280*/  IMAD R14, R14, 0x800, R13 ;  /* 0x000008000e0e7824 */ /* 0x000fe200078e020d */
[----:B------:R-:W-:Y:S04]  /*3290*/  LDS.U8 R124, [R132+0x1cc00] ;  /* 0x01cc0000847c7984 */ /* 0x000fe80000000000 */
[----:B------:R-:W-:Y:S01]  /*32a0*/  IADD3 R14, R22, R14, R7 ;  /* 0x0000000e160e7210 */ /* 0x000fe20007ffe007 */
[----:B------:R-:W-:Y:S01]  /*32b0*/  IMAD.IADD R22, R20, 0x1, R21 ;  /* 0x0000000114167824 */ /* 0x000fe200078e0215 */
[----:B------:R-:W-:Y:S03]  /*32c0*/  LDS.U8 R126, [R122+0x400] ;  /* 0x000400007a7e7984 */ /* 0x000fe60000000000 */
[----:B------:R-:W-:Y:S01]  /*32d0*/  IMAD.IADD R131, R3, 0x1, R14 ;  /* 0x0000000103837824 */ /* 0x000fe200078e020e */
[----:B------:R-:W-:Y:S01]  /*32e0*/  LOP3.LUT R14, R15, 0x1, RZ, 0xc0, !PT ;  /* 0x000000010f0e7812 */ /* 0x000fe200078ec0ff */
[----:B------:R-:W-:Y:S02]  /*32f0*/  LDS.U8 R20, [R125+0x1c800] ;  /* 0x01c800007d147984 */ /* 0x000fe40000000000 */
[C---:B------:R-:W-:Y:S01]  /*3300*/  VIADD R13, R131.reuse, 0x1c800 ;  /* 0x0001c800830d7836 */ /* 0x040fe20000000000 */
[----:B------:R-:W-:Y:S01]  /*3310*/  ISETP.NE.U32.AND P3, PT, R14, 0x1, PT ;  /* 0x000000010e00780c */ /* 0x000fe20003f65070 */
[----:B------:R-:W-:Y:S01]  /*3320*/  VIADD R128, R131, 0x1ca40 ;  /* 0x0001ca4083807836 */ /* 0x000fe20000000000 */
[----:B------:R-:W-:Y:S01]  /*3330*/  LDS.U8 R14, [R21] ;  /* 0x00000000150e7984 */ /* 0x000fe20000000000 */
[----:B------:R-:W-:Y:S01]  /*3340*/  @P2 VIADD R128, R13, 0x1c0 ;  /* 0x000001c00d802836 */ /* 0x000fe20000000000 */
[C---:B------:R-:W-:Y:S01]  /*3350*/  R2P PR, R15.reuse, 0x6 ;  /* 0x000000060f007804 */ /* 0x040fe20000000000 */
[----:B------:R-:W-:Y:S01]  /*3360*/  IMAD.SHL.U32 R15, R15, 0x10, RZ ;  /* 0x000000100f0f7824 */ /* 0x000fe200078e00ff */
[----:B------:R-:W0:Y:S01]  /*3370*/  LDS.U8 R13, [R121+0x1c800] ;  /* 0x01c80000790d7984 */ /* 0x000e220000000000 */
[----:B------:R-:W-:-:S02]  /*3380*/  SEL R127, R116, 0x90, !P3 ;  /* 0x00000090747f7807 */ /* 0x000fc40005800000 */
[----:B------:R-:W-:Y:S01]  /*3390*/  SEL R130, R119, 0xe0, !P1 ;  /* 0x000000e077827807 */ /* 0x000fe20004800000 */
[----:B------:R-:W1:Y:S01]  /*33a0*/  LDS.U8 R23, [R22] ;  /* 0x0000000016177984 */ /* 0x000e620000000000 */
[----:B------:R-:W-:Y:S02]  /*33b0*/  LOP3.LUT R15, R15, 0x70, RZ, 0xc0, !PT ;  /* 0x000000700f0f7812 */ /* 0x000fe400078ec0ff */
[----:B------:R-:W-:Y:S01]  /*33c0*/  ISETP.NE.AND P1, PT, R9, 0x4, PT ;  /* 0x000000040900780c */ /* 0x000fe20003f25270 */
[----:B------:R-:W2:Y:S01]  /*33d0*/  LDS.U8 R103, [R22+0x400] ;  /* 0x0004000016677984 */ /* 0x000ea20000000000 */
[----:B------:R-:W-:Y:S02]  /*33e0*/  IMAD R130, R111, R130, RZ ;  /* 0x000000826f827224 */ /* 0x000fe400078e02ff */
[----:B------:R-:W-:Y:S01]  /*33f0*/  IMAD R12, R12, 0x800, R15 ;  /* 0x000008000c0c7824 */ /* 0x000fe200078e020f */
[----:B------:R-:W3:Y:S01]  /*3400*/  LDS.U8 R121, [R129+0x1c800] ;  /* 0x01c8000081797984 */ /* 0x000ee20000000000 */
[----:B------:R-:W-:-:S03]  /*3410*/  IMAD R127, R106, R127, R130 ;  /* 0x0000007f6a7f7224 */ /* 0x000fc600078e0282 */
[----:B------:R4:W3:Y:S02]  /*3420*/  LDS.U8 R125, [R120+0x400] ;  /* 0x00040000787d7984 */ /* 0x0008e40000000000 */
[----:B------:R-:W-:Y:S02]  /*3430*/  IADD3 R12, R127, R12, R7 ;  /* 0x0000000c7f0c7210 */ /* 0x000fe40007ffe007 */
[----:B------:R-:W3:Y:S01]  /*3440*/  LDS.U8 R21, [R129+0x1cc00] ;  /* 0x01cc000081157984 */ /* 0x000ee20000000000 */
[----:B------:R-:W-:Y:S02]  /*3450*/  NOP ;  /* 0x0000000000007918 */ /* 0x000fe40000000000 */
[----:B----4-:R-:W-:-:S04]  /*3460*/  IMAD.IADD R120, R3, 0x1, R12 ;  /* 0x0000000103787824 */ /* 0x010fc800078e020c */
[C---:B------:R-:W-:Y:S02]  /*3470*/  VIADD R12, R120.reuse, 0x1c800 ;  /* 0x0001c800780c7836 */ /* 0x040fe40000000000 */
[----:B------:R-:W-:Y:S02]  /*3480*/  VIADD R22, R120, 0x1ca40 ;  /* 0x0001ca4078167836 */ /* 0x000fe40000000000 */
[----:B------:R-:W-:Y:S01]  /*3490*/  @P2 VIADD R22, R12, 0x1c0 ;  /* 0x000001c00c162836 */ /* 0x000fe20000000000 */
[----:B0-----:R0:W-:Y:S04]  /*34a0*/  STS.U8 [R131+0x1c800], R13 ;  /* 0x01c8000d83007388 */ /* 0x0011e80000000000 */
[----:B------:R0:W-:Y:S04]  /*34b0*/  STS.U8 [R128], R14 ;  /* 0x0000000e80007388 */ /* 0x0001e80000000000 */
[----:B------:R0:W-:Y:S04]  /*34c0*/  STS.U8 [R131+0x1cc00], R20 ;  /* 0x01cc001483007388 */ /* 0x0001e80000000000 */
[----:B-1----:R0:W-:Y:S04]  /*34d0*/  STS.U8 [R128+0x400], R23 ;  /* 0x0004001780007388 */ /* 0x0021e80000000000 */
[----:B------:R0:W-:Y:S04]  /*34e0*/  STS.U8 [R131+0x1c801], R100 ;  /* 0x01c8016483007388 */ /* 0x0001e80000000000 */
[----:B------:R0:W-:Y:S04]  /*34f0*/  STS.U8 [R128+0x1], R101 ;  /* 0x0000016580007388 */ /* 0x0001e80000000000 */
[----:B------:R0:W-:Y:S04]  /*3500*/  STS.U8 [R131+0x1cc01], R102 ;  /* 0x01cc016683007388 */ /* 0x0001e80000000000 */
[----:B--2---:R0:W-:Y:S04]  /*3510*/  STS.U8 [R128+0x401], R103 ;  /* 0x0004016780007388 */ /* 0x0041e80000000000 */
[----:B------:R0:W-:Y:S04]  /*3520*/  STS.U8 [R131+0x1c804], R117 ;  /* 0x01c8047583007388 */ /* 0x0001e80000000000 */
[----:B------:R0:W-:Y:S04]  /*3530*/  STS.U8 [R128+0x4], R115 ;  /* 0x0000047380007388 */ /* 0x0001e80000000000 */
[----:B---3--:R0:W-:Y:S04]  /*3540*/  STS.U8 [R131+0x1cc04], R121 ;  /* 0x01cc047983007388 */ /* 0x0081e80000000000 */
        /* <DEDUP_REMOVED lines=14> */
[----:B------:R-:W1:Y:S02]  /*3630*/  LDC R8, c[0x0][0x28c] ;  /* 0x0000a300ff087b82 */ /* 0x000e640000000800 */
[----:B-1----:R-:W-:Y:S01]  /*3640*/  ISETP.GE.AND P1, PT, R8, 0x101, PT ;  /* 0x000001010800780c */ /* 0x002fe20003f26270 */
[----:B------:R-:W-:-:S12]  /*3650*/  IMAD.U32 R8, RZ, RZ, UR41 ;  /* 0x00000029ff087e24 */ /* 0x000fd8000f8e00ff */
[----:B------:R-:W-:Y:S05]  /*3660*/  @!P1 BRA `(.L_x_30) ;  /* 0x00000014000c9947 */ /* 0x000fea0003800000 */
[----:B------:R-:W-:Y:S01]  /*3670*/  R2UR UR4, R0 ;  /* 0x00000000000472ca */ /* 0x000fe200000e0000 */
[----:B------:R-:W-:Y:S02]  /*3680*/  IMAD.U32 R9, RZ, RZ, UR44 ;  /* 0x0000002cff097e24 */ /* 0x000fe4000f8e00ff */
[----:B------:R-:W-:-:S12]  /*3690*/  IMAD.U32 R8, RZ, RZ, UR41 ;  /* 0x00000029ff087e24 */ /* 0x000fd8000f8e00ff */
.L_x_40:
[----:B------:R-:W-:-:S04]  /*36a0*/  UIADD3 UR5, UR4, 0x1, URZ ;  /* 0x0000000104057890 */ /* 0x000fc8000fffe03f */
[----:B------:R-:W-:-:S04]  /*36b0*/  UISETP.NE.AND UP0, UPT, UR5, 0x7, UPT ;  /* 0x000000070500788c */ /* 0x000fc8000bf05270 */
[----:B------:R-:W-:Y:S02]  /*36c0*/  USEL UR6, URZ, 0x1, UP0 ;  /* 0x000000013f067887 */ /* 0x000fe40008000000 */
[----:B------:R-:W-:-:S04]  /*36d0*/  USEL UR5, UR5, URZ, UP0 ;  /* 0x0000003f05057287 */ /* 0x000fc80008000000 */
[----:B------:R-:W-:Y:S02]  /*36e0*/  LOP3.LUT R114, R114, UR6, RZ, 0x3c, !PT ;  /* 0x0000000672727c12 */ /* 0x000fe4000f8e3cff */
[----:B------:R-:W-:Y:S01]  /*36f0*/  IMAD.U32 R0, RZ, RZ, UR5 ;  /* 0x00000005ff007e24 */ /* 0x000fe2000f8e00ff */
[----:B0-----:R-:W-:Y:S06]  /*3700*/  @!P0 BRA `(.L_x_31) ;  /* 0x0000000000048947 */ /* 0x001fec0003800000 */
[----:B------:R-:W-:Y:S01]  /*3710*/  BPT.TRAP 0x1 ;  /* 0x000000040000795c */ /* 0x000fe20000300000 */
.L_x_31:
[----:B------:R-:W1:Y:S01]  /*3720*/  S2UR UR6, SR_CgaCtaId ;  /* 0x00000000000679c3 */ /* 0x000e620000008800 */
[----:B------:R-:W-:Y:S01]  /*3730*/  UMOV UR5, 0x400 ;  /* 0x0000040000057882 */ /* 0x000fe20000000000 */
[----:B------:R-:W-:Y:S01]  /*3740*/  IMAD.U32 R3, RZ, RZ, UR4 ;  /* 0x00000004ff037e24 */ /* 0x000fe2000f8e00ff */
[----:B0-----:R-:W-:Y:S01]  /*3750*/  SHF.L.U32 R126, R114, 0x1f, RZ ;  /* 0x0000001f727e7819 */ /* 0x001fe200000006ff */
[----:B------:R-:W-:Y:S02]  /*3760*/  UMOV UR11, 0x40000040 ;  /* 0x40000040000b7882 */ /* 0x000fe40000000000 */
[----:B------:R-:W-:Y:S01]  /*3770*/  IMAD R10, R3, 0x4000, R104 ;  /* 0x00004000030a7824 */ /* 0x000fe200078e0268 */
[----:B-1----:R-:W-:Y:S02]  /*3780*/  ULEA UR5, UR6, UR5, 0x18 ;  /* 0x0000000506057291 */ /* 0x002fe4000f8ec03f */
[----:B------:R-:W-:-:S04]  /*3790*/  ULEA UR6, UR4, UR7, 0xa ;  /* 0x0000000704067291 */ /* 0x000fc8000f8e503f */
[----:B------:R-:W-:Y:S01]  /*37a0*/  IMAD.U32 R3, RZ, RZ, UR5 ;  /* 0x00000005ff037e24 */ /* 0x000fe2000f8e00ff */
[----:B------:R-:W-:Y:S02]  /*37b0*/  UIADD3 UR4, UR6, 0x2, URZ ;  /* 0x0000000206047890 */ /* 0x000fe4000fffe03f */
[----:B------:R-:W-:Y:S01]  /*37c0*/  UMOV UR10, UR6 ;  /* 0x00000006000a7c82 */ /* 0x000fe20008000000 */
[----:B------:R-:W-:Y:S02]  /*37d0*/  IMAD.IADD R101, R3, 0x1, R10 ;  /* 0x0000000103657824 */ /* 0x000fe400078e020a */
[----:B------:R-:W-:Y:S02]  /*37e0*/  IMAD R23, R0, 0x8, R3 ;  /* 0x0000000800177824 */ /* 0x000fe400078e0203 */
[--C-:B------:R-:W-:Y:S02]  /*37f0*/  IMAD.IADD R115, R109, 0x1, R101.reuse ;  /* 0x000000016d737824 */ /* 0x100fe400078e0265 */
[C---:B------:R-:W-:Y:S01]  /*3800*/  IMAD.IADD R103, R108.reuse, 0x1, R101 ;  /* 0x000000016c677824 */ /* 0x040fe200078e0265 */
[----:B------:R0:W1:Y:S01]  /*3810*/  SYNCS.PHASECHK.TRANS64.TRYWAIT P1, [R23+URZ], R126 ;  /* 0x0000007e170075a7 */ /* 0x000062000802017f */
[----:B------:R-:W-:Y:S01]  /*3820*/  IMAD.IADD R117, R108, 0x1, R115 ;  /* 0x000000016c757824 */ /* 0x000fe200078e0273 */
[----:B------:R-:W-:Y:S04]  /*3830*/  LDS.U8 R7, [R101+0x1800] ;  /* 0x0018000065077984 */ /* 0x000fe80000000000 */
[----:B------:R-:W2:Y:S04]  /*3840*/  LDS.U8 R10, [R103+0x1800] ;  /* 0x00180000670a7984 */ /* 0x000ea80000000000 */
[----:B------:R-:W3:Y:S04]  /*3850*/  LDS.U8 R12, [R115+0x1800] ;  /* 0x00180000730c7984 */ /* 0x000ee80000000000 */
[----:B------:R-:W-:Y:S04]  /*3860*/  LDS.U8 R13, [R101+0x1808] ;  /* 0x00180800650d7984 */ /* 0x000fe80000000000 */
[----:B------:R-:W4:Y:S04]  /*3870*/  LDS.U8 R20, [R103+0x1808] ;  /* 0x0018080067147984 */ /* 0x000f280000000000 */
[----:B------:R-:W0:Y:S04]  /*3880*/  LDS.U8 R22, [R115+0x1808] ;  /* 0x0018080073167984 */ /* 0x000e280000000000 */
[----:B------:R-:W-:Y:S04]  /*3890*/  LDS.U8 R15, [R101+0x2000] ;  /* 0x00200000650f7984 */ /* 0x000fe80000000000 */
[----:B------:R-:W1:Y:S04]  /*38a0*/  LDS.U8 R102, [R103+0x2000] ;  /* 0x0020000067667984 */ /* 0x000e680000000000 */
[----:B------:R-:W1:Y:S04]  /*38b0*/  LDS.U8 R116, [R115+0x2000] ;  /* 0x0020000073747984 */ /* 0x000e680000000000 */
[----:B------:R-:W-:Y:S04]  /*38c0*/  LDS.U8 R21, [R101+0x2008] ;  /* 0x0020080065157984 */ /* 0x000fe80000000000 */
[----:B------:R-:W1:Y:S04]  /*38d0*/  LDS.U8 R120, [R103+0x2008] ;  /* 0x0020080067787984 */ /* 0x000e680000000000 */
[----:B------:R-:W1:Y:S01]  /*38e0*/  LDS.U8 R122, [R115+0x2008] ;  /* 0x00200800737a7984 */ /* 0x000e620000000000 */
[----:B--2---:R-:W-:-:S03]  /*38f0*/  PRMT R7, R10, 0x7604, R7 ;  /* 0x000076040a077816 */ /* 0x004fc60000000007 */
[----:B------:R-:W2:Y:S01]  /*3900*/  LDS.U8 R14, [R117+0x1800] ;  /* 0x00180000750e7984 */ /* 0x000ea20000000000 */
[----:B---3--:R-:W-:-:S03]  /*3910*/  PRMT R7, R12, 0x7054, R7 ;  /* 0x000070540c077816 */ /* 0x008fc60000000007 */
[----:B------:R-:W3:Y:S04]  /*3920*/  LDS.U8 R100, [R117+0x1808] ;  /* 0x0018080075647984 */ /* 0x000ee80000000000 */
[----:B------:R-:W3:Y:S01]  /*3930*/  LDS.U8 R118, [R117+0x2000] ;  /* 0x0020000075767984 */ /* 0x000ee20000000000 */
[----:B----4-:R-:W-:-:S03]  /*3940*/  PRMT R13, R20, 0x7604, R13 ;  /* 0x00007604140d7816 */ /* 0x010fc6000000000d */
[----:B------:R-:W4:Y:S01]  /*3950*/  LDS.U8 R124, [R117+0x2008] ;  /* 0x00200800757c7984 */ /* 0x000f220000000000 */
[----:B0-----:R-:W-:Y:S01]  /*3960*/  PRMT R13, R22, 0x7054, R13 ;  /* 0x00007054160d7816 */ /* 0x001fe2000000000d */
[----:B------:R-:W-:Y:S01]  /*3970*/  @!PT LDS RZ, [RZ] ;  /* 0x00000000fffff984 */ /* 0x000fe20000000800 */
[----:B------:R-:W-:Y:S01]  /*3980*/  @!PT LDS RZ, [RZ] ;  /* 0x00000000fffff984 */ /* 0x000fe20000000800 */
[----:B------:R-:W-:Y:S01]  /*3990*/  @!PT LDS RZ, [RZ] ;  /* 0x00000000fffff984 */ /* 0x000fe20000000800 */
[----:B------:R-:W-:Y:S01]  /*39a0*/  @!PT LDS RZ, [RZ] ;  /* 0x00000000fffff984 */ /* 0x000fe20000000800 */
[----:B------:R0:W-:Y:S06]  /*39b0*/  MEMBAR.ALL.CTA ;  /* 0x0000000000007992 */ /* 0x0001ec0000008000 */
[----:B0-----:R-:W0:Y:S01]  /*39c0*/  FENCE.VIEW.ASYNC.S ;  /* 0x00000000000073c6 */ /* 0x001e220000000000 */
[----:B-1----:R-:W-:-:S04]  /*39d0*/  PRMT R15, R102, 0x7604, R15 ;  /* 0x00007604660f7816 */ /* 0x002fc8000000000f */
[----:B------:R-:W-:Y:S02]  /*39e0*/  PRMT R15, R116, 0x7054, R15 ;  /* 0x00007054740f7816 */ /* 0x000fe4000000000f */
[----:B------:R-:W-:-:S04]  /*39f0*/  PRMT R21, R120, 0x7604, R21 ;  /* 0x0000760478157816 */ /* 0x000fc80000000015 */
[----:B------:R-:W-:Y:S01]  /*3a00*/  PRMT R21, R122, 0x7054, R21 ;  /* 0x000070547a157816 */ /* 0x000fe20000000015 */
[----:B0-----:R-:W-:Y:S06]  /*3a10*/  BAR.SYNC.DEFER_BLOCKING 0x2, 0x100 ;  /* 0x0084000000007b1d */ /* 0x001fec0000010000 */
[----:B------:R-:W-:-:S06]  /*3a20*/  WARPGROUP.ARRIVE ;  /* 0x00000000000079c5 */ /* 0x000fcc0000000000 */
[----:B------:R-:W-:Y:S01]  /*3a30*/  QGMMA.64x128x32.F32.E5M2.E5M2 R24, R88, gdesc[UR8], R24, gsb0 ;  /* 0x01e0000858187df3 */ /* 0x000fe20008003818 */
[----:B------:R-:W-:Y:S01]  /*3a40*/  UMOV UR10, UR4 ;  /* 0x00000004000a7c82 */ /* 0x000fe20008000000 */
[----:B------:R-:W-:Y:S01]  /*3a50*/  UMOV UR11, 0x40000040 ;  /* 0x40000040000b7882 */ /* 0x000fe20000000000 */
[----:B------:R-:W-:Y:S02]  /*3a60*/  WARPGROUP.DEPBAR.LE gsb0, 0x0 ;  /* 0x00008000000079c5 */ /* 0x000fe40000010000 */
[----:B--2---:R-:W-:Y:S02]  /*3a70*/  PRMT R88, R14, 0x654, R7 ;  /* 0x000006540e587816 */ /* 0x004fe40000000007 */
[----:B---3--:R-:W-:Y:S02]  /*3a80*/  PRMT R89, R100, 0x654, R13 ;  /* 0x0000065464597816 */ /* 0x008fe4000000000d */
[----:B------:R-:W-:Y:S02]  /*3a90*/  PRMT R90, R118, 0x654, R15 ;  /* 0x00000654765a7816 */ /* 0x000fe4000000000f */
[----:B----4-:R-:W-:-:S04]  /*3aa0*/  PRMT R91, R124, 0x654, R21 ;  /* 0x000006547c5b7816 */ /* 0x010fc80000000015 */
[----:B------:R-:W-:-:S06]  /*3ab0*/  WARPGROUP.ARRIVE ;  /* 0x00000000000079c5 */ /* 0x000fcc0000000000 */
[----:B------:R-:W-:Y:S03]  /*3ac0*/  QGMMA.64x128x32.F32.E5M2.E5M2 R24, R88, gdesc[UR8], R24, gsb0 ;  /* 0x01e0000858187df3 */ /* 0x000fe60008003818 */
        /* <DEDUP_REMOVED lines=28> */
[----:B------:R-:W-:Y:S01]  /*3c90*/  PRMT R91, R120, 0x654, R21 ;  /* 0x00000654785b7816 */ /* 0x000fe20000000015 */
[----:B------:R-:W-:Y:S06]  /*3ca0*/  @!P0 BRA `(.L_x_32) ;  /* 0x0000000000048947 */ /* 0x000fec0003800000 */
[----:B------:R-:W-:Y:S01]  /*3cb0*/  BPT.TRAP 0x1 ;  /* 0x000000040000795c */ /* 0x000fe20000300000 */
.L_x_32:
[----:B------:R-:W-:Y:S01]  /*3cc0*/  IMAD R7, R8, 0x8, R3 ;  /* 0x0000000808077824 */ /* 0x000fe200078e0203 */
[----:B------:R-:W-:-:S03]  /*3cd0*/  ISETP.GT.U32.AND P2, PT, R18, 0x1, PT ;  /* 0x000000011200780c */ /* 0x000fc60003f44070 */
[----:B------:R-:W-:-:S05]  /*3ce0*/  VIADD R7, R7, 0x38 ;  /* 0x0000003807077836 */ /* 0x000fca0000000000 */
[----:B------:R-:W-:-:S04]  /*3cf0*/  PRMT R7, RZ, 0x654, R7 ;  /* 0x00000654ff077816 */ /* 0x000fc80000000007 */
[----:B------:R0:W-:Y:S01]  /*3d00*/  SYNCS.ARRIVE.TRANS64.RED.A1T0 RZ, [R7+URZ], RZ ;  /* 0x000000ff07ff79a7 */ /* 0x0001e2000810043f */
[----:B------:R-:W-:Y:S05]  /*3d10*/  @P2 BRA `(.L_x_33) ;  /* 0x0000000000042947 */ /* 0x000fea0003800000 */
[----:B------:R-:W-:Y:S01]  /*3d20*/  BPT.TRAP 0x1 ;  /* 0x000000040000795c */ /* 0x000fe20000300000 */
.L_x_33:
[----:B------:R-:W-:Y:S01]  /*3d30*/  UIADD3 UR4, UR6, 0x4, URZ ;  /* 0x0000000406047890 */ /* 0x000fe2000fffe03f */
[----:B------:R-:W-:Y:S01]  /*3d40*/  WARPGROUP.ARRIVE ;  /* 0x00000000000079c5 */ /* 0x000fe20000000000 */
[----:B------:R-:W-:Y:S01]  /*3d50*/  UMOV UR11, 0x40000040 ;  /* 0x40000040000b7882 */ /* 0x000fe20000000000 */
[----:B------:R-:W-:-:S04]  /*3d60*/  VIADD R8, R8, 0x1 ;  /* 0x0000000108087836 */ /* 0x000fc80000000000 */
[----:B------:R-:W-:Y:S01]  /*3d70*/  UMOV UR10, UR4 ;  /* 0x00000004000a7c82 */ /* 0x000fe20008000000 */
[C---:B------:R-:W-:Y:S01]  /*3d80*/  ISETP.NE.AND P2, PT, R8.reuse, 0x7, PT ;  /* 0x000000070800780c */ /* 0x040fe20003f45270 */
[----:B------:R-:W-:Y:S03]  /*3d90*/  QGMMA.64x128x32.F32.E5M2.E5M2 R24, R88, gdesc[UR8], R24, gsb0 ;  /* 0x01e0000858187df3 */ /* 0x000fe60008003818 */
[----:B------:R-:W-:Y:S01]  /*3da0*/  SEL R8, R8, RZ, P2 ;  /* 0x000000ff08087207 */ /* 0x000fe20001000000 */
[----:B------:R-:W-:Y:S02]  /*3db0*/  WARPGROUP.DEPBAR.LE gsb0, 0x0 ;  /* 0x00008000000079c5 */ /* 0x000fe40000010000 */
[----:B0-----:R-:W-:Y:S04]  /*3dc0*/  LDS.U8 R7, [R101+0x3800] ;  /* 0x0038000065077984 */ /* 0x001fe80000000000 */
        /* <DEDUP_REMOVED lines=29> */
.L_x_34:
[----:B------:R-:W-:Y:S01]  /*3fa0*/  IMAD.SHL.U32 R7, R0, 0x4000, RZ ;  /* 0x0000400000077824 */ /* 0x000fe200078e00ff */
[----:B------:R-:W-:Y:S04]  /*3fb0*/  BSSY B0, `(.L_x_35) ;  /* 0x0000005000007945 */ /* 0x000fe80003800000 */
[----:B------:R-:W-:Y:S01]  /*3fc0*/  IADD3 R14, R3, R7, R104 ;  /* 0x00000007030e7210 */ /* 0x000fe20007ffe068 */
[----:B------:R-:W-:Y:S06]  /*3fd0*/  @P1 BRA `(.L_x_36) ;  /* 0x0000000000081947 */ /* 0x000fec0003800000 */
[----:B------:R-:W0:Y:S02]  /*3fe0*/  SYNCS.PHASECHK.TRANS64.TRYWAIT P1, [R23+URZ], R126 ;  /* 0x0000007e170075a7 */ /* 0x000e24000802017f */
[----:B0-----:R-:W-:Y:S05]  /*3ff0*/  @!P1 BRA `(.L_x_37) ;  /* 0x0000007c00849947 */ /* 0x001fea0003800000 */
.L_x_36:
[----:B------:R-:W-:Y:S05]  /*4000*/  BSYNC B0 ;  /* 0x0000000000007941 */ /* 0x000fea0003800000 */
.L_x_35:
[--C-:B------:R-:W-:Y:S01]  /*4010*/  IMAD.IADD R88, R108, 0x1, R14.reuse ;  /* 0x000000016c587824 */ /* 0x100fe200078e020e */
[----:B------:R-:W-:Y:S01]  /*4020*/  LDS.U8 R10, [R14+0x800] ;  /* 0x000800000e0a7984 */ /* 0x000fe20000000000 */
[----:B------:R-:W-:-:S03]  /*4030*/  IMAD.IADD R125, R109, 0x1, R14 ;  /* 0x000000016d7d7824 */ /* 0x000fc600078e020e */
[----:B------:R-:W1:Y:S01]  /*4040*/  LDS.U8 R13, [R88+0x800] ;  /* 0x00080000580d7984 */ /* 0x000e620000000000 */
[----:B------:R-:W-:-:S03]  /*4050*/  IMAD.IADD R90, R108, 0x1, R125 ;  /* 0x000000016c5a7824 */ /* 0x000fc600078e027d */
[----:B------:R-:W-:Y:S04]  /*4060*/  LDS.U8 R12, [R14+0x808] ;  /* 0x000808000e0c7984 */ /* 0x000fe80000000000 */
[----:B------:R-:W-:Y:S04]  /*4070*/  LDS.U8 R20, [R14+0x1000] ;  /* 0x001000000e147984 */ /* 0x000fe80000000000 */
[----:B------:R-:W-:Y:S04]  /*4080*/  LDS.U8 R22, [R14+0x1008] ;  /* 0x001008000e167984 */ /* 0x000fe80000000000 */
[----:B0-----:R-:W0:Y:S04]  /*4090*/  LDS.U8 R23, [R88+0x808] ;  /* 0x0008080058177984 */ /* 0x001e280000000000 */
[----:B------:R-:W2:Y:S04]  /*40a0*/  LDS.U8 R91, [R88+0x1000] ;  /* 0x00100000585b7984 */ /* 0x000ea80000000000 */
[----:B------:R-:W3:Y:S04]  /*40b0*/  LDS.U8 R119, [R88+0x1008] ;  /* 0x0010080058777984 */ /* 0x000ee80000000000 */
[----:B------:R-:W4:Y:S04]  /*40c0*/  LDS.U8 R15, [R125+0x800] ;  /* 0x000800007d0f7984 */ /* 0x000f280000000000 */
[----:B------:R-:W4:Y:S04]  /*40d0*/  LDS.U8 R89, [R125+0x808] ;  /* 0x000808007d597984 */ /* 0x000f280000000000 */
[----:B------:R-:W4:Y:S04]  /*40e0*/  LDS.U8 R115, [R125+0x1000] ;  /* 0x001000007d737984 */ /* 0x000f280000000000 */
[----:B------:R-:W4:Y:S01]  /*40f0*/  LDS.U8 R121, [R125+0x1008] ;  /* 0x001008007d797984 */ /* 0x000f220000000000 */
[----:B-1----:R-:W-:Y:S01]  /*4100*/  PRMT R10, R13, 0x7604, R10 ;  /* 0x000076040d0a7816 */ /* 0x002fe2000000000a */
[----:B------:R-:W-:-:S02]  /*4110*/  IMAD.MOV.U32 R13, RZ, RZ, RZ ;  /* 0x000000ffff0d7224 */ /* 0x000fc400078e00ff */
[----:B------:R-:W1:Y:S04]  /*4120*/  LDS.U8 R21, [R90+0x800] ;  /* 0x000800005a157984 */ /* 0x000e680000000000 */
[----:B------:R-:W1:Y:S04]  /*4130*/  LDS.U8 R14, [R90+0x808] ;  /* 0x000808005a0e7984 */ /* 0x000e680000000000 */
[----:B------:R-:W1:Y:S04]  /*4140*/  LDS.U8 R117, [R90+0x1000] ;  /* 0x001000005a757984 */ /* 0x000e680000000000 */
[----:B------:R1:W1:Y:S01]  /*4150*/  LDS.U8 R123, [R90+0x1008] ;  /* 0x001008005a7b7984 */ /* 0x0002620000000000 */
[----:B0-----:R-:W-:-:S02]  /*4160*/  PRMT R12, R23, 0x7604, R12 ;  /* 0x00007604170c7816 */ /* 0x001fc4000000000c */
[----:B--2---:R-:W-:Y:S02]  /*4170*/  PRMT R20, R91, 0x7604, R20 ;  /* 0x000076045b147816 */ /* 0x004fe40000000014 */
[----:B---3--:R-:W-:Y:S02]  /*4180*/  PRMT R22, R119, 0x7604, R22 ;  /* 0x0000760477167816 */ /* 0x008fe40000000016 */
[----:B----4-:R-:W-:Y:S02]  /*4190*/  PRMT R10, R15, 0x7054, R10 ;  /* 0x000070540f0a7816 */ /* 0x010fe4000000000a */
[----:B------:R-:W-:Y:S01]  /*41a0*/  PRMT R89, R89, 0x7054, R12 ;  /* 0x0000705459597816 */ /* 0x000fe2000000000c */
[----:B------:R-:W-:Y:S01]  /*41b0*/  IMAD.MOV.U32 R12, RZ, RZ, R5 ;  /* 0x000000ffff0c7224 */ /* 0x000fe200078e0005 */
[----:B------:R-:W-:Y:S02]  /*41c0*/  PRMT R20, R115, 0x7054, R20 ;  /* 0x0000705473147816 */ /* 0x000fe40000000014 */
[----:B------:R-:W-:-:S02]  /*41d0*/  PRMT R22, R121, 0x7054, R22 ;  /* 0x0000705479167816 */ /* 0x000fc40000000016 */
[----:B-1----:R-:W-:Y:S01]  /*41e0*/  PRMT R88, R21, 0x654, R10 ;  /* 0x0000065415587816 */ /* 0x002fe2000000000a */
[----:B------:R-:W-:Y:S01]  /*41f0*/  IMAD.MOV.U32 R10, RZ, RZ, R6 ;  /* 0x000000ffff0a7224 */ /* 0x000fe200078e0006 */
[----:B------:R-:W-:Y:S02]  /*4200*/  PRMT R89, R14, 0x654, R89 ;  /* 0x000006540e597816 */ /* 0x000fe40000000059 */
[----:B------:R-:W-:Y:S02]  /*4210*/  PRMT R90, R117, 0x654, R20 ;  /* 0x00000654755a7816 */ /* 0x000fe40000000014 */
[----:B------:R-:W-:-:S07]  /*4220*/  PRMT R91, R123, 0x654, R22 ;  /* 0x000006547b5b7816 */ /* 0x000fce0000000016 */
.L_x_39:
[----:B------:R-:W-:Y:S01]  /*4230*/  IMAD R14, R13, 0x2, R4 ;  /* 0x000000020d0e7824 */ /* 0x000fe200078e0204 */
[----:B0-----:R-:W-:Y:S01]  /*4240*/  LOP3.LUT R20, R12, 0x7, RZ, 0xc0, !PT ;  /* 0x000000070c147812 */ /* 0x001fe200078ec0ff */
[----:B------:R-:W-:Y:S01]  /*4250*/  IMAD.MOV.U32 R134, RZ, RZ, 0x70 ;  /* 0x00000070ff867424 */ /* 0x000fe200078e00ff */
[----:B------:R-:W-:Y:S01]  /*4260*/  UMOV UR4, 0xffffffff ;  /* 0xffffffff00047882 */ /* 0x000fe20000000000 */
[C---:B------:R-:W-:Y:S01]  /*4270*/  VIADD R21, R14.reuse, 0xfffffffc ;  /* 0xfffffffc0e157836 */ /* 0x040fe20000000000 */
[----:B------:R-:W-:Y:S01]  /*4280*/  ISETP.GE.AND P1, PT, R14, 0x4, PT ;  /* 0x000000040e00780c */ /* 0x000fe20003f26270 */
[----:B------:R-:W-:Y:S01]  /*4290*/  IMAD.MOV.U32 R123, RZ, RZ, 0x240 ;  /* 0x00000240ff7b7424 */ /* 0x000fe200078e00ff */
[----:B------:R-:W-:Y:S02]  /*42a0*/  SHF.R.S32.HI R12, RZ, 0x3, R12 ;  /* 0x00000003ff0c7819 */ /* 0x000fe4000001140c */
        /* <DEDUP_REMOVED lines=8> */
[----:B------:R-:W-:Y:S02]  /*4330*/  LOP3.LUT R22, R15, 0x70, RZ, 0xc0, !PT ;  /* 0x000000700f167812 */ /* 0x000fe400078ec0ff */
[----:B------:R-:W-:Y:S01]  /*4340*/  SEL R14, R14, R21, !P3 ;  /* 0x000000150e0e7207 */ /* 0x000fe20005800000 */
[----:B------:R-:W-:Y:S01]  /*4350*/  IMAD R23, R111, R23, R106 ;  /* 0x000000176f177224 */ /* 0x000fe200078e026a */
[----:B------:R-:W-:Y:S01]  /*4360*/  SHF.R.S32.HI R10, RZ, 0x3, R10 ;  /* 0x00000003ff0a7819 */ /* 0x000fe2000001140a */
[----:B------:R-:W-:Y:S01]  /*4370*/  IMAD R22, R21, 0x800, R22 ;  /* 0x0000080015167824 */ /* 0x000fe200078e0216 */
[----:B------:R-:W-:-:S04]  /*4380*/  LOP3.LUT R15, R14, 0x1, RZ, 0xc0, !PT ;  /* 0x000000010e0f7812 */ /* 0x000fc800078ec0ff */
[----:B------:R-:W-:Y:S01]  /*4390*/  ISETP.NE.U32.AND P4, PT, R15, 0x1, PT ;  /* 0x000000010f00780c */ /* 0x000fe20003f85070 */
[----:B------:R-:W-:Y:S01]  /*43a0*/  VIADD R15, R21, 0x1 ;  /* 0x00000001150f7836 */ /* 0x000fe20000000000 */
[----:B------:R-:W-:Y:S01]  /*43b0*/  IADD3 R116, R23, R22, R7 ;  /* 0x0000001617747210 */ /* 0x000fe20007ffe007 */
[----:B------:R-:W-:Y:S01]  /*43c0*/  IMAD.SHL.U32 R23, R14, 0x10, RZ ;  /* 0x000000100e177824 */ /* 0x000fe200078e00ff */
[----:B------:R-:W-:Y:S02]  /*43d0*/  R2P PR, R20, 0x6 ;  /* 0x0000000614007804 */ /* 0x000fe40000000000 */
[----:B------:R-:W-:Y:S01]  /*43e0*/  SEL R22, R15, R20, !P3 ;  /* 0x000000140f167207 */ /* 0x000fe20005800000 */
[----:B------:R-:W-:Y:S01]  /*43f0*/  IMAD.IADD R122, R3, 0x1, R116 ;  /* 0x00000001037a7824 */ /* 0x000fe200078e0274 */
[----:B------:R-:W-:Y:S02]  /*4400*/  LOP3.LUT R23, R23, 0x70, RZ, 0xc0, !PT ;  /* 0x0000007017177812 */ /* 0x000fe400078ec0ff */
[----:B------:R-:W-:Y:S01]  /*4410*/  SEL R115, R134, 0x90, !P4 ;  /* 0x0000009086737807 */ /* 0x000fe20006000000 */
[----:B------:R-:W-:Y:S01]  /*4420*/  VIADD R116, R122, 0x1c920 ;  /* 0x0001c9207a747836 */ /* 0x000fe20000000000 */
[----:B------:R-:W-:Y:S01]  /*4430*/  SEL R15, R123, 0x1c0, !P2 ;  /* 0x000001c07b0f7807 */ /* 0x000fe20005000000 */
[----:B------:R-:W-:Y:S01]  /*4440*/  IMAD R118, R22, 0x800, R23 ;  /* 0x0000080016767824 */ /* 0x000fe200078e0217 */
[----:B------:R0:W1:Y:S01]  /*4450*/  LDS.U8 R119, [R122+0x1cc00] ;  /* 0x01cc00007a777984 */ /* 0x0000620000000000 */
[----:B------:R-:W-:-:S02]  /*4460*/  IMAD R115, R111, R115, R106 ;  /* 0x000000736f737224 */ /* 0x000fc400078e026a */
[----:B------:R-:W-:Y:S02]  /*4470*/  VIADD R23, R122, 0x1c800 ;  /* 0x0001c8007a177836 */ /* 0x000fe40000000000 */
[----:B------:R-:W-:Y:S01]  /*4480*/  IMAD.IADD R125, R15, 0x1, R122 ;  /* 0x000000010f7d7824 */ /* 0x000fe200078e027a */
[----:B------:R-:W-:Y:S01]  /*4490*/  IADD3 R118, R115, R118, R7 ;  /* 0x0000007673767210 */ /* 0x000fe20007ffe007 */
[----:B------:R-:W-:Y:S01]  /*44a0*/  @P1 VIADD R116, R23, 0xe0 ;  /* 0x000000e017741836 */ /* 0x000fe20000000000 */
[----:B------:R-:W-:Y:S01]  /*44b0*/  R2P PR, R14, 0x6 ;  /* 0x000000060e007804 */ /* 0x000fe20000000000 */
[----:B------:R0:W2:Y:S02]  /*44c0*/  LDS.U8 R23, [R122+0x1c800] ;  /* 0x01c800007a177984 */ /* 0x0000a40000000000 */
[----:B------:R-:W-:Y:S02]  /*44d0*/  IMAD.IADD R132, R3, 0x1, R118 ;  /* 0x0000000103847824 */ /* 0x000fe400078e0276 */
[----:B------:R-:W-:Y:S01]  /*44e0*/  SEL R123, R123, 0x1c0, !P2 ;  /* 0x000001c07b7b7807 */ /* 0x000fe20005000000 */
[----:B------:R-:W-:Y:S01]  /*44f0*/  IMAD.IADD R15, R15, 0x1, R116 ;  /* 0x000000010f0f7824 */ /* 0x000fe200078e0274 */
[----:B------:R0:W3:Y:S01]  /*4500*/  LDS.U8 R117, [R125+0x1c800] ;  /* 0x01c800007d757984 */ /* 0x0000e20000000000 */
[----:B------:R-:W-:-:S02]  /*4510*/  VIADD R115, R132, 0x1c800 ;  /* 0x0001c80084737836 */ /* 0x000fc40000000000 */
[----:B------:R-:W-:Y:S01]  /*4520*/  VIADD R126, R132, 0x1c920 ;  /* 0x0001c920847e7836 */ /* 0x000fe20000000000 */
[----:B------:R0:W4:Y:S01]  /*4530*/  LDS.U8 R121, [R125+0x1cc00] ;  /* 0x01cc00007d797984 */ /* 0x0001220000000000 */
[----:B------:R-:W-:Y:S02]  /*4540*/  IMAD.IADD R133, R123, 0x1, R132 ;  /* 0x000000017b857824 */ /* 0x000fe400078e0284 */
[----:B------:R-:W-:Y:S01]  /*4550*/  @P1 VIADD R126, R115, 0xe0 ;  /* 0x000000e0737e1836 */ /* 0x000fe20000000000 */
[----:B------:R0:W0:Y:S03]  /*4560*/  LDS.U8 R120, [R116+0x400] ;  /* 0x0004000074787984 */ /* 0x0000260000000000 */
        /* <DEDUP_REMOVED lines=14> */
.L_x_216:
[C---:B------:R-:W-:Y:S01]  /*4650*/  R2P PR, R21.reuse, 0x6 ;  /* 0x0000000615007804 */ /* 0x040fe20000000000 */
[----:B0-----:R-:W-:Y:S01]  /*4660*/  IMAD.MOV.U32 R127, RZ, RZ, 0x120 ;  /* 0x00000120ff7f7424 */ /* 0x001fe200078e00ff */
[C---:B------:R-:W-:Y:S01]  /*4670*/  LOP3.LUT R15, R21.reuse, 0x1, RZ, 0xc0, !PT ;  /* 0x00000001150f7812 */ /* 0x040fe200078ec0ff */
[----:B------:R-:W-:Y:S02]  /*4680*/  IMAD.SHL.U32 R21, R21, 0x10, RZ ;  /* 0x0000001015157824 */ /* 0x000fe400078e00ff */
[----:B------:R-:W-:Y:S01]  /*4690*/  VIADD R13, R13, 0x1 ;  /* 0x000000010d0d7836 */ /* 0x000fe20000000000 */
[----:B------:R-:W-:Y:S02]  /*46a0*/  ISETP.NE.U32.AND P3, PT, R15, 0x1, PT ;  /* 0x000000010f00780c */ /* 0x000fe40003f65070 */
[----:B------:R-:W-:Y:S02]  /*46b0*/  SEL R126, R127, 0xe0, !P1 ;  /* 0x000000e07f7e7807 */ /* 0x000fe40004800000 */
[----:B------:R-:W-:-:S02]  /*46c0*/  SEL R15, R134, 0x90, !P3 ;  /* 0x00000090860f7807 */ /* 0x000fc40005800000 */
[----:B------:R-:W-:Y:S01]  /*46d0*/  LOP3.LUT R21, R21, 0x70, RZ, 0xc0, !PT ;  /* 0x0000007015157812 */ /* 0x000fe200078ec0ff */
[----:B------:R-:W-:-:S04]  /*46e0*/  IMAD R126, R111, R126, RZ ;  /* 0x0000007e6f7e7224 */ /* 0x000fc800078e02ff */
[----:B------:R-:W-:Y:S02]  /*46f0*/  IMAD R15, R106, R15, R126 ;  /* 0x0000000f6a0f7224 */ /* 0x000fe400078e027e */
[----:B------:R-:W-:Y:S01]  /*4700*/  IMAD R20, R20, 0x800, R21 ;  /* 0x0000080014147824 */ /* 0x000fe200078e0215 */
[----:B------:R-:W-:-:S04]  /*4710*/  LOP3.LUT R21, R22, 0x1, RZ, 0xc0, !PT ;  /* 0x0000000116157812 */ /* 0x000fc800078ec0ff */
[----:B------:R-:W-:-:S05]  /*4720*/  IADD3 R20, R15, R20, R7 ;  /* 0x000000140f147210 */ /* 0x000fca0007ffe007 */
[----:B------:R-:W-:-:S04]  /*4730*/  IMAD.IADD R126, R3, 0x1, R20 ;  /* 0x00000001037e7824 */ /* 0x000fc800078e0214 */
        /* <DEDUP_REMOVED lines=9> */
[----:B------:R-:W-:Y:S01]  /*47d0*/  SEL R127, R134, 0x90, !P3 ;  /* 0x00000090867f7807 */ /* 0x000fe20005800000 */
[----:B------:R0:W-:Y:S01]  /*47e0*/  STS.U8 [R126+0x1cc00], R117 ;  /* 0x01cc00757e007388 */ /* 0x0001e20000000000 */
[----:B------:R-:W-:Y:S01]  /*47f0*/  LOP3.LUT R21, R22, 0x70, RZ, 0xc0, !PT ;  /* 0x0000007016157812 */ /* 0x000fe200078ec0ff */
[----:B------:R-:W-:Y:S01]  /*4800*/  IMAD R20, R111, R20, RZ ;  /* 0x000000146f147224 */ /* 0x000fe200078e02ff */
[----:B------:R-:W-:Y:S01]  /*4810*/  ISETP.NE.AND P1, PT, R13, 0x4, PT ;  /* 0x000000040d00780c */ /* 0x000fe20003f25270 */
[----:B------:R0:W-:Y:S02]  /*4820*/  STS.U8 [R15+0x400], R118 ;  /* 0x000400760f007388 */ /* 0x0001e40000000000 */
[----:B------:R-:W-:Y:S02]  /*4830*/  IMAD R20, R106, R127, R20 ;  /* 0x0000007f6a147224 */ /* 0x000fe400078e0214 */
[----:B------:R-:W-:Y:S01]  /*4840*/  IMAD R14, R14, 0x800, R21 ;  /* 0x000008000e0e7824 */ /* 0x000fe200078e0215 */
[----:B------:R0:W-:Y:S04]  /*4850*/  STS.U8 [R126+0x1c801], R119 ;  /* 0x01c801777e007388 */ /* 0x0001e80000000000 */
[----:B------:R-:W-:Y:S01]  /*4860*/  IADD3 R14, R20, R14, R7 ;  /* 0x0000000e140e7210 */ /* 0x000fe20007ffe007 */
[----:B------:R0:W-:Y:S04]  /*4870*/  STS.U8 [R15+0x1], R120 ;  /* 0x000001780f007388 */ /* 0x0001e80000000000 */
[----:B------:R-:W-:Y:S01]  /*4880*/  IMAD.IADD R21, R3, 0x1, R14 ;  /* 0x0000000103157824 */ /* 0x000fe200078e020e */
[----:B------:R0:W-:Y:S03]  /*4890*/  STS.U8 [R126+0x1cc01], R121 ;  /* 0x01cc01797e007388 */ /* 0x0001e60000000000 */
[C---:B------:R-:W-:Y:S01]  /*48a0*/  VIADD R14, R21.reuse, 0x1c800 ;  /* 0x0001c800150e7836 */ /* 0x040fe20000000000 */
[----:B------:R0:W-:Y:S01]  /*48b0*/  STS.U8 [R15+0x401], R122 ;  /* 0x0004017a0f007388 */ /* 0x0001e20000000000 */
[----:B------:R-:W-:-:S02]  /*48c0*/  VIADD R20, R21, 0x1ca40 ;  /* 0x0001ca4015147836 */ /* 0x000fc40000000000 */
[----:B------:R-:W-:Y:S01]  /*48d0*/  @P2 VIADD R20, R14, 0x1c0 ;  /* 0x000001c00e142836 */ /* 0x000fe20000000000 */
        /* <DEDUP_REMOVED lines=17> */
[----:B------:R-:W-:Y:S05]  /*49f0*/  WARPSYNC.ALL ;  /* 0x0000000000007948 */ /* 0x000fea0003800000 */
[----:B------:R-:W-:Y:S01]  /*4a00*/  UIADD3 UR4, UR6, 0x6, URZ ;  /* 0x0000000606047890 */ /* 0x000fe2000fffe03f */
[----:B------:R-:W-:Y:S01]  /*4a10*/  WARPGROUP.ARRIVE ;  /* 0x00000000000079c5 */ /* 0x000fe20000000000 */
[----:B------:R-:W-:Y:S01]  /*4a20*/  UMOV UR11, 0x40000040 ;  /* 0x40000040000b7882 */ /* 0x000fe20000000000 */
[C---:B------:R-:W-:Y:S01]  /*4a30*/  ISETP.GT.AND P1, PT, R9.reuse, 0x2, PT ;  /* 0x000000020900780c */ /* 0x040fe20003f24270 */
[----:B------:R-:W-:-:S03]  /*4a40*/  VIADD R9, R9, 0xffffffff ;  /* 0xffffffff09097836 */ /* 0x000fc60000000000 */
[----:B------:R-:W-:Y:S01]  /*4a50*/  UMOV UR10, UR4 ;  /* 0x00000004000a7c82 */ /* 0x000fe20008000000 */
[----:B------:R-:W-:Y:S01]  /*4a60*/  R2UR UR4, R0 ;  /* 0x00000000000472ca */ /* 0x000fe200000e0000 */
[----:B------:R-:W-:Y:S03]  /*4a70*/  QGMMA.64x128x32.F32.E5M2.E5M2 R24, R100, gdesc[UR8], R24, gsb0 ;  /* 0x01e0000864187df3 */ /* 0x000fe60008003818 */
[----:B------:R-:W-:-:S04]  /*4a80*/  WARPGROUP.DEPBAR.LE gsb0, 0x0 ;  /* 0x00008000000079c5 */ /* 0x000fc80000010000 */
[----:B------:R-:W-:Y:S07]  /*4a90*/  @P1 BRA `(.L_x_40) ;  /* 0xffffffec00001947 */ /* 0x000fee000383ffff */
.L_x_30:
[----:B0-----:R-:W-:Y:S01]  /*4aa0*/  IADD3 R20, R3, R7, R104 ;  /* 0x0000000703147210 */ /* 0x001fe20007ffe068 */
[----:B------:R-:W-:Y:S01]  /*4ab0*/  IMAD.MOV.U32 R5, RZ, RZ, 0x40000040 ;  /* 0x40000040ff057424 */ /* 0x000fe200078e00ff */
[----:B------:R-:W-:Y:S01]  /*4ac0*/  LEA R4, R0, UR7, 0xa ;  /* 0x0000000700047c11 */ /* 0x000fe2000f8e50ff */
[----:B------:R-:W-:Y:S02]  /*4ad0*/  IMAD.MOV.U32 R7, RZ, RZ, 0x40000040 ;  /* 0x40000040ff077424 */ /* 0x000fe400078e00ff */
[--C-:B------:R-:W-:Y:S01]  /*4ae0*/  IMAD.IADD R123, R109, 0x1, R20.reuse ;  /* 0x000000016d7b7824 */ /* 0x100fe200078e0214 */
[----:B------:R-:W-:Y:S01]  /*4af0*/  LDS.U8 R0, [R20+0x1800] ;  /* 0x0018000014007984 */ /* 0x000fe20000000000 */
[----:B------:R-:W-:Y:S01]  /*4b00*/  IMAD.IADD R22, R108, 0x1, R20 ;  /* 0x000000016c167824 */ /* 0x000fe200078e0214 */
[----:B------:R-:W-:Y:S01]  /*4b10*/  R2UR UR6, R4 ;  /* 0x00000000040672ca */ /* 0x000fe200000e0000 */
[----:B------:R-:W-:Y:S01]  /*4b20*/  IMAD.IADD R100, R108, 0x1, R123 ;  /* 0x000000016c647824 */ /* 0x000fe200078e027b */
[----:B------:R-:W-:Y:S01]  /*4b30*/  LDS.U8 R10, [R20+0x1808] ;  /* 0x00180800140a7984 */ /* 0x000fe20000000000 */
[----:B------:R-:W-:Y:S01]  /*4b40*/  R2UR UR7, R5 ;  /* 0x00000000050772ca */ /* 0x000fe200000e0000 */
[----:B------:R-:W-:-:S02]  /*4b50*/  VIADD R6, R4, 0x2 ;  /* 0x0000000204067836 */ /* 0x000fc40000000000 */
[----:B------:R-:W-:Y:S04]  /*4b60*/  LDS.U8 R12, [R20+0x2000] ;  /* 0x00200000140c7984 */ /* 0x000fe80000000000 */
[----:B------:R-:W-:Y:S04]  /*4b70*/  LDS.U8 R14, [R20+0x2008] ;  /* 0x00200800140e7984 */ /* 0x000fe80000000000 */
[----:B------:R-:W0:Y:S04]  /*4b80*/  LDS.U8 R9, [R22+0x1800] ;  /* 0x0018000016097984 */ /* 0x000e280000000000 */
[----:B------:R-:W1:Y:S04]  /*4b90*/  LDS.U8 R11, [R123+0x1800] ;  /* 0x001800007b0b7984 */ /* 0x000e680000000000 */
[----:B------:R-:W2:Y:S04]  /*4ba0*/  LDS.U8 R15, [R22+0x1808] ;  /* 0x00180800160f7984 */ /* 0x000ea80000000000 */
[----:B------:R-:W3:Y:S04]  /*4bb0*/  LDS.U8 R21, [R123+0x1808] ;  /* 0x001808007b157984 */ /* 0x000ee80000000000 */
[----:B------:R-:W4:Y:S04]  /*4bc0*/  LDS.U8 R101, [R22+0x2000] ;  /* 0x0020000016657984 */ /* 0x000f280000000000 */
[----:B------:R-:W4:Y:S04]  /*4bd0*/  LDS.U8 R103, [R123+0x2000] ;  /* 0x002000007b677984 */ /* 0x000f280000000000 */
[----:B------:R-:W4:Y:S04]  /*4be0*/  LDS.U8 R117, [R22+0x2008] ;  /* 0x0020080016757984 */ /* 0x000f280000000000 */
[----:B------:R-:W4:Y:S04]  /*4bf0*/  LDS.U8 R119, [R123+0x2008] ;  /* 0x002008007b777984 */ /* 0x000f280000000000 */
[----:B------:R-:W4:Y:S04]  /*4c00*/  LDS.U8 R13, [R100+0x1800] ;  /* 0x00180000640d7984 */ /* 0x000f280000000000 */
[----:B------:R-:W4:Y:S04]  /*4c10*/  LDS.U8 R23, [R100+0x1808] ;  /* 0x0018080064177984 */ /* 0x000f280000000000 */
[----:B------:R-:W4:Y:S01]  /*4c20*/  LDS.U8 R115, [R100+0x2000] ;  /* 0x0020000064737984 */ /* 0x000f220000000000 */
[----:B0-----:R-:W-:-:S03]  /*4c30*/  PRMT R0, R9, 0x7604, R0 ;  /* 0x0000760409007816 */ /* 0x001fc60000000000 */
[----:B------:R-:W0:Y:S01]  /*4c40*/  LDS.U8 R121, [R100+0x2008] ;  /* 0x0020080064797984 */ /* 0x000e220000000000 */
[----:B-1----:R-:W-:Y:S01]  /*4c50*/  PRMT R0, R11, 0x7054, R0 ;  /* 0x000070540b007816 */ /* 0x002fe20000000000 */
[----:B------:R-:W-:Y:S01]  /*4c60*/  @!PT LDS RZ, [RZ] ;  /* 0x00000000fffff984 */ /* 0x000fe20000000800 */
[----:B------:R-:W-:Y:S01]  /*4c70*/  @!PT LDS RZ, [RZ] ;  /* 0x00000000fffff984 */ /* 0x000fe20000000800 */
[----:B------:R-:W-:Y:S01]  /*4c80*/  @!PT LDS RZ, [RZ] ;  /* 0x00000000fffff984 */ /* 0x000fe20000000800 */
[----:B------:R-:W-:Y:S01]  /*4c90*/  @!PT LDS RZ, [RZ] ;  /* 0x00000000fffff984 */ /* 0x000fe20000000800 */
[----:B------:R1:W-:Y:S06]  /*4ca0*/  MEMBAR.ALL.CTA ;  /* 0x0000000000007992 */ /* 0x0003ec0000008000 */
[----:B-1----:R-:W1:Y:S01]  /*4cb0*/  FENCE.VIEW.ASYNC.S ;  /* 0x00000000000073c6 */ /* 0x002e620000000000 */
[----:B--2---:R-:W-:-:S04]  /*4cc0*/  PRMT R10, R15, 0x7604, R10 ;  /* 0x000076040f0a7816 */ /* 0x004fc8000000000a */
[----:B---3--:R-:W-:Y:S02]  /*4cd0*/  PRMT R10, R21, 0x7054, R10 ;  /* 0x00007054150a7816 */ /* 0x008fe4000000000a */
[----:B----4-:R-:W-:-:S04]  /*4ce0*/  PRMT R12, R101, 0x7604, R12 ;  /* 0x00007604650c7816 */ /* 0x010fc8000000000c */
[----:B------:R-:W-:Y:S02]  /*4cf0*/  PRMT R12, R103, 0x7054, R12 ;  /* 0x00007054670c7816 */ /* 0x000fe4000000000c */
[----:B------:R-:W-:-:S04]  /*4d00*/  PRMT R14, R117, 0x7604, R14 ;  /* 0x00007604750e7816 */ /* 0x000fc8000000000e */
[----:B------:R-:W-:Y:S01]  /*4d10*/  PRMT R14, R119, 0x7054, R14 ;  /* 0x00007054770e7816 */ /* 0x000fe2000000000e */
[----:B-1----:R-:W-:Y:S06]  /*4d20*/  BAR.SYNC.DEFER_BLOCKING 0x2, 0x100 ;  /* 0x0084000000007b1d */ /* 0x002fec0000010000 */
[----:B------:R-:W-:-:S06]  /*4d30*/  WARPGROUP.ARRIVE ;  /* 0x00000000000079c5 */ /* 0x000fcc0000000000 */
[----:B------:R-:W-:Y:S01]  /*4d40*/  QGMMA.64x128x32.F32.E5M2.E5M2 R24, R88, gdesc[UR4], R24, gsb0 ;  /* 0x01e0000458187df3 */ /* 0x000fe20008003818 */
[----:B------:R-:W-:Y:S02]  /*4d50*/  R2UR UR6, R6 ;  /* 0x00000000060672ca */ /* 0x000fe400000e0000 */
[----:B------:R-:W-:Y:S01]  /*4d60*/  R2UR UR7, R7 ;  /* 0x00000000070772ca */ /* 0x000fe200000e0000 */
[----:B------:R-:W-:Y:S02]  /*4d70*/  WARPGROUP.DEPBAR.LE gsb0, 0x0 ;  /* 0x00008000000079c5 */ /* 0x000fe40000010000 */
[----:B------:R-:W-:Y:S02]  /*4d80*/  PRMT R88, R13, 0x654, R0 ;  /* 0x000006540d587816 */ /* 0x000fe40000000000 */
[----:B------:R-:W-:Y:S02]  /*4d90*/  PRMT R89, R23, 0x654, R10 ;  /* 0x0000065417597816 */ /* 0x000fe4000000000a */
[----:B------:R-:W-:-:S02]  /*4da0*/  PRMT R90, R115, 0x654, R12 ;  /* 0x00000654735a7816 */ /* 0x000fc4000000000c */
[----:B0-----:R-:W-:-:S04]  /*4db0*/  PRMT R91, R121, 0x654, R14 ;  /* 0x00000654795b7816 */ /* 0x001fc8000000000e */
        /* <DEDUP_REMOVED lines=33> */
.L_x_41:
[----:B------:R-:W-:Y:S01]  /*4fd0*/  IMAD R8, R8, 0x8, R3 ;  /* 0x0000000808087824 */ /* 0x000fe200078e0203 */
[----:B------:R-:W-:-:S03]  /*4fe0*/  ISETP.GT.U32.AND P1, PT, R18, 0x1, PT ;  /* 0x000000011200780c */ /* 0x000fc60003f24070 */
[----:B------:R-:W-:-:S05]  /*4ff0*/  VIADD R8, R8, 0x38 ;  /* 0x0000003808087836 */ /* 0x000fca0000000000 */
[----:B------:R-:W-:-:S04]  /*5000*/  PRMT R8, RZ, 0x654, R8 ;  /* 0x00000654ff087816 */ /* 0x000fc80000000008 */
[----:B------:R0:W-:Y:S01]  /*5010*/  SYNCS.ARRIVE.TRANS64.RED.A1T0 RZ, [R8+URZ], RZ ;  /* 0x000000ff08ff79a7 */ /* 0x0001e2000810043f */
[----:B------:R-:W-:Y:S05]  /*5020*/  @P1 BRA `(.L_x_42) ;  /* 0x0000000000041947 */ /* 0x000fea0003800000 */
[----:B------:R-:W-:Y:S01]  /*5030*/  BPT.TRAP 0x1 ;  /* 0x000000040000795c */ /* 0x000fe20000300000 */
.L_x_42:
[C---:B------:R-:W-:Y:S01]  /*5040*/  VIADD R6, R4.reuse, 0x4 ;  /* 0x0000000404067836 */ /* 0x040fe20000000000 */
[----:B------:R-:W-:Y:S01]  /*5050*/  WARPGROUP.ARRIVE ;  /* 0x00000000000079c5 */ /* 0x000fe20000000000 */
[----:B------:R-:W-:Y:S02]  /*5060*/  IMAD.MOV.U32 R7, RZ, RZ, 0x40000040 ;  /* 0x40000040ff077424 */ /* 0x000fe400078e00ff */
[----:B------:R-:W-:Y:S01]  /*5070*/  VIADD R4, R4, 0x6 ;  /* 0x0000000604047836 */ /* 0x000fe20000000000 */
[----:B------:R-:W-:Y:S01]  /*5080*/  R2UR UR6, R6 ;  /* 0x00000000060672ca */ /* 0x000fe200000e0000 */
[----:B------:R-:W-:Y:S01]  /*5090*/  IMAD.MOV.U32 R5, RZ, RZ, 0x40000040 ;  /* 0x40000040ff057424 */ /* 0x000fe200078e00ff */
[----:B------:R-:W-:-:S13]  /*50a0*/  R2UR UR7, R7 ;  /* 0x00000000070772ca */ /* 0x000fda00000e0000 */
[----:B------:R-:W-:Y:S01]  /*50b0*/  QGMMA.64x128x32.F32.E5M2.E5M2 R24, R88, gdesc[UR4], R24, gsb0 ;  /* 0x01e0000458187df3 */ /* 0x000fe20008003818 */
[----:B------:R-:W-:Y:S02]  /*50c0*/  R2UR UR6, R4 ;  /* 0x00000000040672ca */ /* 0x000fe400000e0000 */
[----:B------:R-:W-:Y:S01]  /*50d0*/  R2UR UR7, R5 ;  /* 0x00000000050772ca */ /* 0x000fe200000e0000 */
[----:B------:R-:W-:Y:S02]  /*50e0*/  WARPGROUP.DEPBAR.LE gsb0, 0x0 ;  /* 0x00008000000079c5 */ /* 0x000fe40000010000 */
[----:B------:R-:W-:Y:S04]  /*50f0*/  LDS.U8 R0, [R20+0x3800] ;  /* 0x0038000014007984 */ /* 0x000fe80000000000 */
[----:B------:R-:W-:Y:S04]  /*5100*/  LDS.U8 R6, [R20+0x3808] ;  /* 0x0038080014067984 */ /* 0x000fe80000000000 */
[----:B0-----:R-:W-:Y:S04]  /*5110*/  LDS.U8 R8, [R20+0x4000] ;  /* 0x0040000014087984 */ /* 0x001fe80000000000 */
        /* <DEDUP_REMOVED lines=13> */
[----:B------:R0:W0:Y:S01]  /*51f0*/  LDS.U8 R12, [R100+0x4008] ;  /* 0x00400800640c7984 */ /* 0x0000220000000000 */
[----:B-1----:R-:W-:Y:S02]  /*5200*/  PRMT R6, R13, 0x7604, R6 ;  /* 0x000076040d067816 */ /* 0x002fe40000000006 */
[----:B--2---:R-:W-:Y:S02]  /*5210*/  PRMT R8, R21, 0x7604, R8 ;  /* 0x0000760415087816 */ /* 0x004fe40000000008 */
[----:B---3--:R-:W-:Y:S02]  /*5220*/  PRMT R10, R91, 0x7604, R10 ;  /* 0x000076045b0a7816 */ /* 0x008fe4000000000a */
[----:B----4-:R-:W-:Y:S02]  /*5230*/  PRMT R0, R9, 0x7054, R0 ;  /* 0x0000705409007816 */ /* 0x010fe40000000000 */
[----:B------:R-:W-:Y:S02]  /*5240*/  PRMT R6, R15, 0x7054, R6 ;  /* 0x000070540f067816 */ /* 0x000fe40000000006 */
[----:B------:R-:W-:-:S02]  /*5250*/  PRMT R8, R23, 0x7054, R8 ;  /* 0x0000705417087816 */ /* 0x000fc40000000008 */
[----:B------:R-:W-:Y:S02]  /*5260*/  PRMT R103, R103, 0x7054, R10 ;  /* 0x0000705467677816 */ /* 0x000fe4000000000a */
[----:B0-----:R-:W-:Y:S02]  /*5270*/  PRMT R100, R11, 0x654, R0 ;  /* 0x000006540b647816 */ /* 0x001fe40000000000 */
[----:B------:R-:W-:Y:S02]  /*5280*/  PRMT R101, R101, 0x654, R6 ;  /* 0x0000065465657816 */ /* 0x000fe40000000006 */
[----:B------:R-:W-:Y:S02]  /*5290*/  PRMT R102, R89, 0x654, R8 ;  /* 0x0000065459667816 */ /* 0x000fe40000000008 */
[----:B------:R-:W-:-:S04]  /*52a0*/  PRMT R103, R12, 0x654, R103 ;  /* 0x000006540c677816 */ /* 0x000fc80000000067 */
[----:B------:R-:W-:-:S06]  /*52b0*/  WARPGROUP.ARRIVE ;  /* 0x00000000000079c5 */ /* 0x000fcc0000000000 */
[----:B------:R-:W-:Y:S03]  /*52c0*/  QGMMA.64x128x32.F32.E5M2.E5M2 R24, R100, gdesc[UR4], R24, gsb0 ;  /* 0x01e0000464187df3 */ /* 0x000fe60008003818 */
[----:B------:R-:W-:Y:S02]  /*52d0*/  WARPGROUP.DEPBAR.LE gsb0, 0x0 ;  /* 0x00008000000079c5 */ /* 0x000fe40000010000 */
.L_x_25:
[----:B------:R-:W-:Y:S05]  /*52e0*/  @!P0 BRA `(.L_x_43) ;  /* 0x0000000000048947 */ /* 0x000fea0003800000 */
[----:B------:R-:W-:Y:S01]  /*52f0*/  BPT.TRAP 0x1 ;  /* 0x000000040000795c */ /* 0x000fe20000300000 */
.L_x_43:
[----:B------:R-:W-:Y:S01]  /*5300*/  UIADD3 UR6, UR44, UR41, URZ ;  /* 0x000000292c067290 */ /* 0x000fe2000fffe03f */
[----:B------:R-:W-:-:S03]  /*5310*/  ISETP.GT.U32.AND P0, PT, R18, 0x1, PT ;  /* 0x000000011200780c */ /* 0x000fc60003f04070 */
[----:B------:R-:W-:-:S04]  /*5320*/  UIMAD.WIDE.U32 UR4, UR6, 0x24924925, URZ ;  /* 0x24924925060478a5 */ /* 0x000fc8000f8e003f */
[----:B------:R-:W-:-:S04]  /*5330*/  UIADD3 UR4, UR6, -UR5, URZ ;  /* 0x8000000506047290 */ /* 0x000fc8000fffe03f */
[----:B------:R-:W-:-:S04]  /*5340*/  ULEA.HI UR4, UR4, UR5, URZ, 0x1f ;  /* 0x0000000504047291 */ /* 0x000fc8000f8ff83f */
[----:B------:R-:W-:-:S04]  /*5350*/  USHF.R.U32.HI UR4, URZ, 0x2, UR4 ;  /* 0x000000023f047899 */ /* 0x000fc80008011604 */
[----:B------:R-:W-:-:S06]  /*5360*/  UIMAD UR4, UR4, -0x7, UR6 ;  /* 0xfffffff9040478a4 */ /* 0x000fcc000f8e0206 */
[----:B------:R-:W-:-:S04]  /*5370*/  IMAD.U32 R0, RZ, RZ, UR4 ;  /* 0x00000004ff007e24 */ /* 0x000fc8000f8e00ff */
[----:B------:R-:W-:-:S04]  /*5380*/  IMAD R3, R0, 0x8, R3 ;  /* 0x0000000800037824 */ /* 0x000fc800078e0203 */
[----:B------:R-:W-:-:S05]  /*5390*/  VIADD R3, R3, 0x38 ;  /* 0x0000003803037836 */ /* 0x000fca0000000000 */
[----:B------:R-:W-:-:S04]  /*53a0*/  PRMT R3, RZ, 0x654, R3 ;  /* 0x00000654ff037816 */ /* 0x000fc80000000003 */
[----:B------:R0:W-:Y:S01]  /*53b0*/  SYNCS.ARRIVE.TRANS64.RED.A1T0 RZ, [R3+URZ], RZ ;  /* 0x000000ff03ff79a7 */ /* 0x0001e2000810043f */
[----:B------:R-:W-:Y:S05]  /*53c0*/  @P0 BRA `(.L_x_44) ;  /* 0x0000000000040947 */ /* 0x000fea0003800000 */
[----:B------:R-:W-:Y:S01]  /*53d0*/  BPT.TRAP 0x1 ;  /* 0x000000040000795c */ /* 0x000fe20000300000 */
.L_x_44:
[----:B------:R-:W-:Y:S01]  /*53e0*/  UIADD3 UR41, UR43, UR41, URZ ;  /* 0x000000292b297290 */ /* 0x000fe2000fffe03f */
[----:B------:R-:W-:Y:S01]  /*53f0*/  IMAD.SHL.U32 R94, R94, 0x80, RZ ;  /* 0x000000805e5e7824 */ /* 0x000fe200078e00ff */
[----:B------:R-:W-:Y:S01]  /*5400*/  ULDC UR7, c[0x0][0x288] ;  /* 0x0000a20000077ab9 */ /* 0x000fe20000000800 */
[----:B------:R-:W-:Y:S01]  /*5410*/  IMAD.SHL.U32 R10, R93, 0x80, RZ ;  /* 0x000000805d0a7824 */ /* 0x000fe200078e00ff */
[----:B------:R-:W-:Y:S01]  /*5420*/  UIMAD.WIDE.U32 UR4, UR41, 0x24924925, URZ ;  /* 0x24924925290478a5 */ /* 0x000fe2000f8e003f */
[----:B------:R-:W-:Y:S01]  /*5430*/  IMAD.MOV.U32 R0, RZ, RZ, -0x1 ;  /* 0xffffffffff007424 */ /* 0x000fe200078e00ff */
[----:B------:R-:W-:Y:S01]  /*5440*/  UISETP.GT.U32.AND UP0, UPT, UR41, 0x6, UPT ;  /* 0x000000062900788c */ /* 0x000fe2000bf04070 */
[----:B------:R-:W-:Y:S01]  /*5450*/  ISETP.GE.AND P0, PT, R94, UR7, PT ;  /* 0x000000075e007c0c */ /* 0x000fe2000bf06270 */
[----:B------:R-:W-:Y:S02]  /*5460*/  UIADD3 UR4, UR41, -UR5, URZ ;  /* 0x8000000529047290 */ /* 0x000fe4000fffe03f */
[----:B------:R-:W-:-:S02]  /*5470*/  UISETP.LT.U32.AND UP0, UPT, UR43, 0x7, UP0 ;  /* 0x000000072b00788c */ /* 0x000fc40008701070 */
[----:B------:R-:W-:Y:S02]  /*5480*/  ULEA.HI UR4, UR4, UR5, URZ, 0x1f ;  /* 0x0000000504047291 */ /* 0x000fe4000f8ff83f */
[----:B------:R-:W-:Y:S01]  /*5490*/  UISETP.GE.U32.AND UP1, UPT, UR43, 0x7, UPT ;  /* 0x000000072b00788c */ /* 0x000fe2000bf26070 */
[----:B------:R-:W-:Y:S01]  /*54a0*/  ULDC UR5, c[0x0][0x284] ;  /* 0x0000a10000057ab9 */ /* 0x000fe20000000800 */
[----:B------:R-:W-:Y:S01]  /*54b0*/  USEL UR6, URZ, 0x1, !UP0 ;  /* 0x000000013f067887 */ /* 0x000fe2000c000000 */
[----:B------:R-:W-:Y:S01]  /*54c0*/  ISETP.GE.OR P0, PT, R10, UR5, P0 ;  /* 0x000000050a007c0c */ /* 0x000fe20008706670 */
[----:B------:R-:W-:Y:S02]  /*54d0*/  USHF.R.U32.HI UR4, URZ, 0x2, UR4 ;  /* 0x000000023f047899 */ /* 0x000fe40008011604 */
[----:B------:R-:W-:Y:S02]  /*54e0*/  ULOP3.LUT UR40, UR40, UR6, URZ, 0x3c, !UPT ;  /* 0x0000000628287292 */ /* 0x000fe4000f8e3c3f */
[----:B------:R-:W-:-:S03]  /*54f0*/  UIMAD UR41, UR4, -0x7, UR41 ;  /* 0xfffffff9042978a4 */ /* 0x000fc6000f8e0229 */
[----:B------:R-:W-:-:S05]  /*5500*/  @UP1 ULOP3.LUT UR40, UR40, 0x1, UR4, 0x78, !UPT ;  /* 0x0000000128281892 */ /* 0x000fca000f8e7804 */
[----:B------:R-:W-:Y:S07]  /*5510*/  @P0 BRA `(.L_x_45) ;  /* 0x0000004400d00947 */ /* 0x000fee0003800000 */
[----:B------:R-:W1:Y:S01]  /*5520*/  LDC.64 R14, c[0x0][0x5c8] ;  /* 0x00017200ff0e7b82 */ /* 0x000e620000000a00 */
[----:B------:R-:W-:Y:S01]  /*5530*/  LOP3.LUT R8, R94, 0x6, R107, 0xf8, !PT ;  /* 0x000000065e087812 */ /* 0x000fe200078ef86b */
[----:B------:R-:W-:Y:S01]  /*5540*/  ULDC.64 UR4, c[0x0][0x5d0] ;  /* 0x0001740000047ab9 */ /* 0x000fe20000000a00 */
[----:B------:R-:W-:Y:S01]  /*5550*/  SHF.R.S32.HI R11, RZ, 0x1f, R92 ;  /* 0x0000001fff0b7819 */ /* 0x000fe2000001145c */
[----:B------:R-:W-:Y:S01]  /*5560*/  IMAD.WIDE R12, R93, 0x80, R96 ;  /* 0x000000805d0c7825 */ /* 0x000fe200078e0260 */
[--C-:B------:R-:W-:Y:S01]  /*5570*/  SHF.R.S32.HI R9, RZ, 0x1f, R8.reuse ;  /* 0x0000001fff097819 */ /* 0x100fe20000011408 */
[----:B------:R-:W-:Y:S02]  /*5580*/  BSSY B0, `(.L_x_45) ;  /* 0x000046d000007945 */ /* 0x000fe40003800000 */
[----:B0-----:R-:W-:Y:S02]  /*5590*/  IMAD R3, R11, UR4, RZ ;  /* 0x000000040b037c24 */ /* 0x001fe4000f8e02ff */
[----:B------:R-:W-:-:S04]  /*55a0*/  IMAD.WIDE.U32 R4, R92, UR4, R8 ;  /* 0x000000045c047c25 */ /* 0x000fc8000f8e0008 */
[----:B------:R-:W-:Y:S01]  /*55b0*/  IMAD R3, R92, UR5, R3 ;  /* 0x000000055c037c24 */ /* 0x000fe2000f8e0203 */
[----:B------:R-:W-:Y:S01]  /*55c0*/  ULDC.64 UR4, c[0x0][0x5c0] ;  /* 0x0001700000047ab9 */ /* 0x000fe20000000a00 */
[----:B------:R-:W-:Y:S02]  /*55d0*/  IMAD.IADD R20, R113, 0x1, -R10 ;  /* 0x0000000171147824 */ /* 0x000fe400078e0a0a */
[----:B------:R-:W-:Y:S02]  /*55e0*/  IMAD.IADD R5, R5, 0x1, R3 ;  /* 0x0000000105057824 */ /* 0x000fe400078e0203 */
[----:B-1----:R-:W-:-:S04]  /*55f0*/  IMAD R6, R13, R14, RZ ;  /* 0x0000000e0d067224 */ /* 0x002fc800078e02ff */
[C---:B------:R-:W-:Y:S02]  /*5600*/  IMAD R3, R12.reuse, R15, R6 ;  /* 0x0000000f0c037224 */ /* 0x040fe400078e0206 */
[----:B------:R-:W-:-:S04]  /*5610*/  IMAD.WIDE.U32 R6, R12, R14, R4 ;  /* 0x0000000e0c067225 */ /* 0x000fc800078e0004 */
[----:B------:R-:W-:Y:S01]  /*5620*/  IMAD.IADD R5, R7, 0x1, R3 ;  /* 0x0000000107057824 */ /* 0x000fe200078e0203 */
[----:B------:R-:W-:Y:S02]  /*5630*/  LEA R4, P0, R14, R6, 0x3 ;  /* 0x000000060e047211 */ /* 0x000fe400078018ff */
[----:B------:R-:W-:Y:S02]  /*5640*/  IADD3 R6, P1, R6, UR4, RZ ;  /* 0x0000000406067c10 */ /* 0x000fe4000ff3e0ff */
[----:B------:R-:W-:Y:S02]  /*5650*/  LEA.HI.X R3, R14, R5, R15, 0x3, P0 ;  /* 0x000000050e037211 */ /* 0x000fe400000f1c0f */
[----:B-----5:R-:W-:Y:S02]  /*5660*/  FSETP.NEU.AND P0, PT, R98, RZ, PT ;  /* 0x000000ff6200720b */ /* 0x020fe40003f0d000 */
[----:B------:R-:W-:Y:S02]  /*5670*/  IADD3 R4, P2, R4, UR4, RZ ;  /* 0x0000000404047c10 */ /* 0x000fe4000ff5e0ff */
[----:B------:R-:W-:-:S02]  /*5680*/  IADD3.X R7, R5, UR5, RZ, P1, !PT ;  /* 0x0000000505077c10 */ /* 0x000fc40008ffe4ff */
[----:B------:R-:W-:Y:S01]  /*5690*/  IADD3.X R5, R3, UR5, RZ, P2, !PT ;  /* 0x0000000503057c10 */ /* 0x000fe200097fe4ff */
[----:B------:R-:W-:-:S06]  /*56a0*/  IMAD.IADD R3, R99, 0x1, -R94 ;  /* 0x0000000163037824 */ /* 0x000fcc00078e0a5e */
[----:B------:R-:W-:Y:S05]  /*56b0*/  @!P0 BRA `(.L_x_46) ;  /* 0x00000034005c8947 */ /* 0x000fea0003800000 */
[----:B------:R-:W0:Y:S01]  /*56c0*/  LDC.64 R22, c[0x0][0x5b0] ;  /* 0x00016c00ff167b82 */ /* 0x000e220000000a00 */
[----:B------:R-:W-:Y:S01]  /*56d0*/  ULDC.64 UR4, c[0x0][0x5b8] ;  /* 0x00016e0000047ab9 */ /* 0x000fe20000000a00 */
[----:B------:R-:W-:Y:S01]  /*56e0*/  ISETP.GE.AND P0, PT, R20, 0x1, PT ;  /* 0x000000011400780c */ /* 0x000fe20003f06270 */
[----:B------:R-:W-:Y:S01]  /*56f0*/  IMAD R15, R11, UR4, RZ ;  /* 0x000000040b0f7c24 */ /* 0x000fe2000f8e02ff */
[----:B------:R-:W-:Y:S01]  /*5700*/  BSSY B1, `(.L_x_47) ;  /* 0x000000e000017945 */ /* 0x000fe20003800000 */
[C---:B------:R-:W-:Y:S01]  /*5710*/  IMAD.WIDE.U32 R10, R92.reuse, UR4, R8 ;  /* 0x000000045c0a7c25 */ /* 0x040fe2000f8e0008 */
[----:B------:R-:W-:Y:S02]  /*5720*/  ISETP.LT.OR P3, PT, R3, 0x1, !P0 ;  /* 0x000000010300780c */ /* 0x000fe40004761670 */
[----:B------:R-:W1:Y:S01]  /*5730*/  LDC.64 R88, c[0x0][0x5a8] ;  /* 0x00016a00ff587b82 */ /* 0x000e620000000a00 */
[----:B------:R-:W-:-:S04]  /*5740*/  IMAD R15, R92, UR5, R15 ;  /* 0x000000055c0f7c24 */ /* 0x000fc8000f8e020f */
[----:B------:R-:W-:Y:S02]  /*5750*/  IMAD.IADD R11, R11, 0x1, R15 ;  /* 0x000000010b0b7824 */ /* 0x000fe400078e020f */
[-C--:B0-----:R-:W-:Y:S02]  /*5760*/  IMAD R14, R13, R22.reuse, RZ ;  /* 0x000000160d0e7224 */ /* 0x081fe400078e02ff */
[----:B------:R-:W-:-:S04]  /*5770*/  IMAD.WIDE.U32 R8, R12, R22, R10 ;  /* 0x000000160c087225 */ /* 0x000fc800078e000a */
[----:B------:R-:W-:Y:S01]  /*5780*/  IMAD R14, R12, R23, R14 ;  /* 0x000000170c0e7224 */ /* 0x000fe200078e020e */
[----:B-1----:R-:W-:-:S04]  /*5790*/  IADD3 R8, P1, R8, R88, RZ ;  /* 0x0000005808087210 */ /* 0x002fc80007f3e0ff */
[--C-:B------:R-:W-:Y:S02]  /*57a0*/  IADD3.X R9, R89, R9, R14.reuse, P1, !PT ;  /* 0x0000000959097210 */ /* 0x100fe40000ffe40e */
[----:B------:R-:W-:Y:S01]  /*57b0*/  PRMT R14, RZ, 0x7610, R14 ;  /* 0x00007610ff0e7816 */ /* 0x000fe2000000000e */
[----:B------:R-:W-:Y:S06]  /*57c0*/  @P3 BRA `(.L_x_48) ;  /* 0x0000000000043947 */ /* 0x000fec0003800000 */
[----:B------:R0:W5:Y:S02]  /*57d0*/  LDG.E.U8 R14, desc[UR36][R8.64] ;  /* 0x00000024080e7981 */ /* 0x000164000c1e1100 */
.L_x_48:
[----:B------:R-:W-:Y:S05]  /*57e0*/  BSYNC B1 ;  /* 0x0000000000017941 */ /* 0x000fea0003800000 */
.L_x_47:
[----:B-----5:R-:W-:Y:S01]  /*57f0*/  LOP3.LUT R14, R14, 0xff, RZ, 0xc0, !PT ;  /* 0x000000ff0e0e7812 */ /* 0x020fe200078ec0ff */
[----:B------:R-:W-:Y:S01]  /*5800*/  BSSY B1, `(.L_x_49) ;  /* 0x000000b000017945 */ /* 0x000fe20003800000 */
[----:B------:R-:W-:Y:S02]  /*5810*/  ISETP.LT.OR P2, PT, R3, 0x2, !P0 ;  /* 0x000000020300780c */ /* 0x000fe40004741670 */
[----:B------:R-:W-:-:S05]  /*5820*/  F2FP.F16.E5M2.UNPACK_B R14, R14 ;  /* 0x0000000eff0e723e */ /* 0x000fca00020004ff */
[----:B------:R-:W-:Y:S01]  /*5830*/  HADD2.F32 R15, -RZ, R14.H0_H0 ;  /* 0x2000000eff0f7230 */ /* 0x000fe20000004100 */
[----:B------:R-:W-:-:S04]  /*5840*/  PRMT R14, RZ, 0x7610, R14 ;  /* 0x00007610ff0e7816 */ /* 0x000fc8000000000e */
[----:B------:R-:W-:-:S04]  /*5850*/  FMUL R15, R15, R98 ;  /* 0x000000620f0f7220 */ /* 0x000fc80000400000 */
[----:B------:R-:W-:-:S05]  /*5860*/  FFMA R15, R24, R95, R15 ;  /* 0x0000005f180f7223 */ /* 0x000fca000000000f */
[----:B------:R-:W-:-:S05]  /*5870*/  F2FP.SATFINITE.E5M2.F32.PACK_AB_MERGE_C R15, RZ, R15, RZ ;  /* 0x0000000fff0f723e */ /* 0x000fca00048060ff */
[----:B------:R1:W-:Y:S01]  /*5880*/  @!P3 STG.E.U8 desc[UR36][R6.64], R15 ;  /* 0x0000000f0600b986 */ /* 0x0003e2000c101124 */
[----:B------:R-:W-:Y:S05]  /*5890*/  @P2 BRA `(.L_x_50) ;  /* 0x0000000000042947 */ /* 0x000fea0003800000 */
[----:B------:R2:W5:Y:S02]  /*58a0*/  LDG.E.U8 R14, desc[UR36][R8.64+0x1] ;  /* 0x00000124080e7981 */ /* 0x000564000c1e1100 */
.L_x_50:
[----:B------:R-:W-:Y:S05]  /*58b0*/  BSYNC B1 ;  /* 0x0000000000017941 */ /* 0x000fea0003800000 */
.L_x_49:
[----:B-----5:R-:W-:Y:S01]  /*58c0*/  LOP3.LUT R14, R14, 0xff, RZ, 0xc0, !PT ;  /* 0x000000ff0e0e7812 */ /* 0x020fe200078ec0ff */
[----:B------:R-:W-:Y:S01]  /*58d0*/  BSSY B1, `(.L_x_51) ;  /* 0x0000013000017945 */ /* 0x000fe20003800000 */
[----:B------:R-:W-:Y:S02]  /*58e0*/  IADD3 R21, P1, R12, 0x8, RZ ;  /* 0x000000080c157810 */ /* 0x000fe40007f3e0ff */
[----:B------:R-:W-:-:S03]  /*58f0*/  F2FP.F16.E5M2.UNPACK_B R14, R14 ;  /* 0x0000000eff0e723e */ /* 0x000fc600020004ff */
[----:B------:R-:W-:Y:S01]  /*5900*/  IMAD.X R13, RZ, RZ, R13, P1 ;  /* 0x000000ffff0d7224 */ /* 0x000fe200008e060d */
[----:B------:R-:W-:Y:S01]  /*5910*/  ISETP.GE.AND P1, PT, R20, 0x9, PT ;  /* 0x000000091400780c */ /* 0x000fe20003f26270 */
[----:B-1----:R-:W-:Y:S02]  /*5920*/  HADD2.F32 R15, -RZ, R14.H0_H0 ;  /* 0x2000000eff0f7230 */ /* 0x002fe40000004100 */
[-C--:B------:R-:W-:Y:S01]  /*5930*/  IMAD R14, R13, R22.reuse, RZ ;  /* 0x000000160d0e7224 */ /* 0x080fe200078e02ff */
[----:B------:R-:W-:Y:S01]  /*5940*/  ISETP.LT.OR P4, PT, R3, 0x1, !P1 ;  /* 0x000000010300780c */ /* 0x000fe20004f81670 */
[----:B------:R-:W-:-:S04]  /*5950*/  IMAD.WIDE.U32 R10, R21, R22, R10 ;  /* 0x00000016150a7225 */ /* 0x000fc800078e000a */
[----:B------:R-:W-:Y:S01]  /*5960*/  FMUL R12, R15, R98 ;  /* 0x000000620f0c7220 */ /* 0x000fe20000400000 */
[----:B------:R-:W-:-:S03]  /*5970*/  IMAD R14, R21, R23, R14 ;  /* 0x00000017150e7224 */ /* 0x000fc600078e020e */
[----:B------:R-:W-:-:S01]  /*5980*/  FFMA R12, R25, R95, R12 ;  /* 0x0000005f190c7223 */ /* 0x000fc2000000000c */
[----:B------:R-:W-:-:S04]  /*5990*/  IADD3 R10, P3, R10, R88, RZ ;  /* 0x000000580a0a7210 */ /* 0x000fc80007f7e0ff */
[----:B------:R-:W-:Y:S02]  /*59a0*/  F2FP.SATFINITE.E5M2.F32.PACK_AB_MERGE_C R13, RZ, R12, RZ ;  /* 0x0000000cff0d723e */ /* 0x000fe400048060ff */
[----:B------:R-:W-:Y:S02]  /*59b0*/  IADD3.X R11, R89, R11, R14, P3, !PT ;  /* 0x0000000b590b7210 */ /* 0x000fe40001ffe40e */
[----:B------:R-:W-:Y:S01]  /*59c0*/  PRMT R12, RZ, 0x7610, R12 ;  /* 0x00007610ff0c7816 */ /* 0x000fe2000000000c */
[----:B------:R1:W-:Y:S01]  /*59d0*/  @!P2 STG.E.U8 desc[UR36][R6.64+0x1], R13 ;  /* 0x0000010d0600a986 */ /* 0x0003e2000c101124 */
[----:B------:R-:W-:Y:S05]  /*59e0*/  @P4 BRA `(.L_x_52) ;  /* 0x0000000000044947 */ /* 0x000fea0003800000 */
[----:B------:R3:W5:Y:S02]  /*59f0*/  LDG.E.U8 R12, desc[UR36][R10.64] ;  /* 0x000000240a0c7981 */ /* 0x000764000c1e1100 */
.L_x_52:
[----:B------:R-:W-:Y:S05]  /*5a00*/  BSYNC B1 ;  /* 0x0000000000017941 */ /* 0x000fea0003800000 */
.L_x_51:
[----:B-----5:R-:W-:Y:S01]  /*5a10*/  LOP3.LUT R12, R12, 0xff, RZ, 0xc0, !PT ;  /* 0x000000ff0c0c7812 */ /* 0x020fe200078ec0ff */
[----:B------:R-:W-:Y:S01]  /*5a20*/  BSSY B1, `(.L_x_53) ;  /* 0x000000b000017945 */ /* 0x000fe20003800000 */
[----:B------:R-:W-:Y:S02]  /*5a30*/  ISETP.LT.OR P2, PT, R3, 0x2, !P1 ;  /* 0x000000020300780c */ /* 0x000fe40004f41670 */
[----:B------:R-:W-:-:S05]  /*5a40*/  F2FP.F16.E5M2.UNPACK_B R12, R12 ;  /* 0x0000000cff0c723e */ /* 0x000fca00020004ff */
[----:B-1----:R-:W-:Y:S01]  /*5a50*/  HADD2.F32 R13, -RZ, R12.H0_H0 ;  /* 0x2000000cff0d7230 */ /* 0x002fe20000004100 */
[----:B------:R-:W-:-:S04]  /*5a60*/  PRMT R12, RZ, 0x7610, R12 ;  /* 0x00007610ff0c7816 */ /* 0x000fc8000000000c */
[----:B------:R-:W-:-:S04]  /*5a70*/  FMUL R13, R13, R98 ;  /* 0x000000620d0d7220 */ /* 0x000fc80000400000 */
[----:B------:R-:W-:-:S05]  /*5a80*/  FFMA R13, R26, R95, R13 ;  /* 0x0000005f1a0d7223 */ /* 0x000fca000000000d */
[----:B------:R-:W-:-:S05]  /*5a90*/  F2FP.SATFINITE.E5M2.F32.PACK_AB_MERGE_C R13, RZ, R13, RZ ;  /* 0x0000000dff0d723e */ /* 0x000fca00048060ff */
[----:B------:R1:W-:Y:S01]  /*5aa0*/  @!P4 STG.E.U8 desc[UR36][R4.64], R13 ;  /* 0x0000000d0400c986 */ /* 0x0003e2000c101124 */
[----:B------:R-:W-:Y:S05]  /*5ab0*/  @P2 BRA `(.L_x_54) ;  /* 0x0000000000042947 */ /* 0x000fea0003800000 */
[----:B------:R4:W5:Y:S02]  /*5ac0*/  LDG.E.U8 R12, desc[UR36][R10.64+0x1] ;  /* 0x000001240a0c7981 */ /* 0x000964000c1e1100 */
.L_x_54:
[----:B------:R-:W-:Y:S05]  /*5ad0*/  BSYNC B1 ;  /* 0x0000000000017941 */ /* 0x000fea0003800000 */
.L_x_53:
[----:B-----5:R-:W-:Y:S01]  /*5ae0*/  LOP3.LUT R12, R12, 0xff, RZ, 0xc0, !PT ;  /* 0x000000ff0c0c7812 */ /* 0x020fe200078ec0ff */
[----:B------:R-:W-:Y:S01]  /*5af0*/  BSSY B1, `(.L_x_55) ;  /* 0x000000b000017945 */ /* 0x000fe20003800000 */
[----:B------:R-:W-:Y:S02]  /*5b00*/  ISETP.LT.OR P3, PT, R3, 0x9, !P0 ;  /* 0x000000090300780c */ /* 0x000fe40004761670 */
[----:B------:R-:W-:-:S05]  /*5b10*/  F2FP.F16.E5M2.UNPACK_B R12, R12 ;  /* 0x0000000cff0c723e */ /* 0x000fca00020004ff */
[----:B-1----:R-:W-:-:S05]  /*5b20*/  HADD2.F32 R13, -RZ, R12.H0_H0 ;  /* 0x2000000cff0d7230 */ /* 0x002fca0000004100 */
[----:B------:R-:W-:-:S04]  /*5b30*/  FMUL R12, R13, R98 ;  /* 0x000000620d0c7220 */ /* 0x000fc80000400000 */
[----:B------:R-:W-:-:S05]  /*5b40*/  FFMA R12, R27, R95, R12 ;  /* 0x0000005f1b0c7223 */ /* 0x000fca000000000c */
[----:B------:R-:W-:Y:S02]  /*5b50*/  F2FP.SATFINITE.E5M2.F32.PACK_AB_MERGE_C R13, RZ, R12, RZ ;  /* 0x0000000cff0d723e */ /* 0x000fe400048060ff */
[----:B------:R-:W-:-:S03]  /*5b60*/  PRMT R12, RZ, 0x7610, R12 ;  /* 0x00007610ff0c7816 */ /* 0x000fc6000000000c */
[----:B------:R1:W-:Y:S01]  /*5b70*/  @!P2 STG.E.U8 desc[UR36][R4.64+0x1], R13 ;  /* 0x0000010d0400a986 */ /* 0x0003e2000c101124 */
[----:B------:R-:W-:Y:S05]  /*5b80*/  @P3 BRA `(.L_x_56) ;  /* 0x0000000000043947 */ /* 0x000fea0003800000 */
[----:B------:R0:W5:Y:S02]  /*5b90*/  LDG.E.U8 R12, desc[UR36][R8.64+0x8] ;  /* 0x00000824080c7981 */ /* 0x000164000c1e1100 */
.L_x_56:
[----:B------:R-:W-:Y:S05]  /*5ba0*/  BSYNC B1 ;  /* 0x0000000000017941 */ /* 0x000fea0003800000 */
.L_x_55:
        /* <DEDUP_REMOVED lines=12> */
.L_x_58:
[----:B------:R-:W-:Y:S05]  /*5c70*/  BSYNC B1 ;  /* 0x0000000000017941 */ /* 0x000fea0003800000 */
.L_x_57:
        /* <DEDUP_REMOVED lines=12> */
.L_x_60:
[----:B------:R-:W-:Y:S05]  /*5d40*/  BSYNC B1 ;  /* 0x0000000000017941 */ /* 0x000fea0003800000 */
.L_x_59:
        /* <DEDUP_REMOVED lines=12> */
.L_x_62:
[----:B------:R-:W-:Y:S05]  /*5e10*/  BSYNC B1 ;  /* 0x0000000000017941 */ /* 0x000fea0003800000 */
.L_x_61:
        /* <DEDUP_REMOVED lines=12> */
.L_x_64:
[----:B------:R-:W-:Y:S05]  /*5ee0*/  BSYNC B1 ;  /* 0x0000000000017941 */ /* 0x000fea0003800000 */
.L_x_63:
        /* <DEDUP_REMOVED lines=12> */
.L_x_66:
[----:B------:R-:W-:Y:S05]  /*5fb0*/  BSYNC B1 ;  /* 0x0000000000017941 */ /* 0x000fea0003800000 */
.L_x_65:
        /* <DEDUP_REMOVED lines=12> */
.L_x_68:
[----:B------:R-:W-:Y:S05]  /*6080*/  BSYNC B1 ;  /* 0x0000000000017941 */ /* 0x000fea0003800000 */
.L_x_67:
        /* <DEDUP_REMOVED lines=12> */
.L_x_70:
[----:B------:R-:W-:Y:S05]  /*6150*/  BSYNC B1 ;  /* 0x0000000000017941 */ /* 0x000fea0003800000 */
.L_x_69:
        /* <DEDUP_REMOVED lines=12> */
.L_x_72:
[----:B------:R-:W-:Y:S05]  /*6220*/  BSYNC B1 ;  /* 0x0000000000017941 */ /* 0x000fea0003800000 */
.L_x_71:
        /* <DEDUP_REMOVED lines=12> */
.L_x_74:
[----:B------:R-:W-:Y:S05]  /*62f0*/  BSYNC B1 ;  /* 0x0000000000017941 */ /* 0x000fea0003800000 */
.L_x_73:
        /* <DEDUP_REMOVED lines=12> */
.L_x_76:
[----:B------:R-:W-:Y:S05]  /*63c0*/  BSYNC B1 ;  /* 0x0000000000017941 */ /* 0x000fea0003800000 */
.L_x_75:
        /* <DEDUP_REMOVED lines=12> */
.L_x_78:
[----:B------:R-:W-:Y:S05]  /*6490*/  BSYNC B1 ;  /* 0x0000000000017941 */ /* 0x000fea0003800000 */
.L_x_77:
        /* <DEDUP_REMOVED lines=12> */
.L_x_80:
[----:B------:R-:W-:Y:S05]  /*6560*/  BSYNC B1 ;  /* 0x0000000000017941 */ /* 0x000fea0003800000 */
.L_x_79:
        /* <DEDUP_REMOVED lines=12> */
.L_x_82:
[----:B------:R-:W-:Y:S05]  /*6630*/  BSYNC B1 ;  /* 0x0000000000017941 */ /* 0x000fea0003800000 */
.L_x_81:
        /* <DEDUP_REMOVED lines=12> */
.L_x_84:
[----:B------:R-:W-:Y:S05]  /*6700*/  BSYNC B1 ;  /* 0x0000000000017941 */ /* 0x000fea0003800000 */
.L_x_83:
        /* <DEDUP_REMOVED lines=12> */
.L_x_86:
[----:B------:R-:W-:Y:S05]  /*67d0*/  BSYNC B1 ;  /* 0x0000000000017941 */ /* 0x000fea0003800000 */
.L_x_85:
        /* <DEDUP_REMOVED lines=12> */
.L_x_88:
[----:B------:R-:W-:Y:S05]  /*68a0*/  BSYNC B1 ;  /* 0x0000000000017941 */ /* 0x000fea0003800000 */
.L_x_87:
        /* <DEDUP_REMOVED lines=12> */
.L_x_90:
[----:B------:R-:W-:Y:S05]  /*6970*/  BSYNC B1 ;  /* 0x0000000000017941 */ /* 0x000fea0003800000 */
.L_x_89:
        /* <DEDUP_REMOVED lines=12> */
.L_x_92:
[----:B------:R-:W-:Y:S05]  /*6a40*/  BSYNC B1 ;  /* 0x0000000000017941 */ /* 0x000fea0003800000 */
.L_x_91:
        /* <DEDUP_REMOVED lines=12> */
.L_x_94:
[----:B------:R-:W-:Y:S05]  /*6b10*/  BSYNC B1 ;  /* 0x0000000000017941 */ /* 0x000fea0003800000 */
.L_x_93:
        /* <DEDUP_REMOVED lines=12> */
.L_x_96:
[----:B------:R-:W-:Y:S05]  /*6be0*/  BSYNC B1 ;  /* 0x0000000000017941 */ /* 0x000fea0003800000 */
.L_x_95:
        /* <DEDUP_REMOVED lines=12> */
.L_x_98:
[----:B------:R-:W-:Y:S05]  /*6cb0*/  BSYNC B1 ;  /* 0x0000000000017941 */ /* 0x000fea0003800000 */
.L_x_97:
        /* <DEDUP_REMOVED lines=12> */
.L_x_100:
[----:B------:R-:W-:Y:S05]  /*6d80*/  BSYNC B1 ;  /* 0x0000000000017941 */ /* 0x000fea0003800000 */
.L_x_99:
        /* <DEDUP_REMOVED lines=12> */
.L_x_102:
[----:B------:R-:W-:Y:S05]  /*6e50*/  BSYNC B1 ;  /* 0x0000000000017941 */ /* 0x000fea0003800000 */
.L_x_101:
        /* <DEDUP_REMOVED lines=12> */
.L_x_104:
[----:B------:R-:W-:Y:S05]  /*6f20*/  BSYNC B1 ;  /* 0x0000000000017941 */ /* 0x000fea0003800000 */
.L_x_103:
        /* <DEDUP_REMOVED lines=12> */
.L_x_106:
[----:B------:R-:W-:Y:S05]  /*6ff0*/  BSYNC B1 ;  /* 0x0000000000017941 */ /* 0x000fea0003800000 */
.L_x_105:
        /* <DEDUP_REMOVED lines=12> */
.L_x_108:
[----:B------:R-:W-:Y:S05]  /*70c0*/  BSYNC B1 ;  /* 0x0000000000017941 */ /* 0x000fea0003800000 */
.L_x_107:
        /* <DEDUP_REMOVED lines=12> */
.L_x_110:
[----:B------:R-:W-:Y:S05]  /*7190*/  BSYNC B1 ;  /* 0x0000000000017941 */ /* 0x000fea0003800000 */
.L_x_109:
        /* <DEDUP_REMOVED lines=12> */
.L_x_112:
[----:B------:R-:W-:Y:S05]  /*7260*/  BSYNC B1 ;  /* 0x0000000000017941 */ /* 0x000fea0003800000 */
.L_x_111:
        /* <DEDUP_REMOVED lines=12> */
.L_x_114:
[----:B------:R-:W-:Y:S05]  /*7330*/  BSYNC B1 ;  /* 0x0000000000017941 */ /* 0x000fea0003800000 */
.L_x_113:
        /* <DEDUP_REMOVED lines=12> */
.L_x_116:
[----:B------:R-:W-:Y:S05]  /*7400*/  BSYNC B1 ;  /* 0x0000000000017941 */ /* 0x000fea0003800000 */
.L_x_115:
        /* <DEDUP_REMOVED lines=12> */
.L_x_118:
[----:B------:R-:W-:Y:S05]  /*74d0*/  BSYNC B1 ;  /* 0x0000000000017941 */ /* 0x000fea0003800000 */
.L_x_117:
        /* <DEDUP_REMOVED lines=12> */
.L_x_120:
[----:B------:R-:W-:Y:S05]  /*75a0*/  BSYNC B1 ;  /* 0x0000000000017941 */ /* 0x000fea0003800000 */
.L_x_119:
        /* <DEDUP_REMOVED lines=12> */
.L_x_122:
[----:B------:R-:W-:Y:S05]  /*7670*/  BSYNC B1 ;  /* 0x0000000000017941 */ /* 0x000fea0003800000 */
.L_x_121:
        /* <DEDUP_REMOVED lines=12> */
.L_x_124:
[----:B------:R-:W-:Y:S05]  /*7740*/  BSYNC B1 ;  /* 0x0000000000017941 */ /* 0x000fea0003800000 */
.L_x_123:
        /* <DEDUP_REMOVED lines=12> */
.L_x_126:
[----:B------:R-:W-:Y:S05]  /*7810*/  BSYNC B1 ;  /* 0x0000000000017941 */ /* 0x000fea0003800000 */
.L_x_125:
        /* <DEDUP_REMOVED lines=12> */
.L_x_128:
[----:B------:R-:W-:Y:S05]  /*78e0*/  BSYNC B1 ;  /* 0x0000000000017941 */ /* 0x000fea0003800000 */
.L_x_127:
        /* <DEDUP_REMOVED lines=12> */
.L_x_130:
[----:B------:R-:W-:Y:S05]  /*79b0*/  BSYNC B1 ;  /* 0x0000000000017941 */ /* 0x000fea0003800000 */
.L_x_129:
        /* <DEDUP_REMOVED lines=12> */
.L_x_132:
[----:B------:R-:W-:Y:S05]  /*7a80*/  BSYNC B1 ;  /* 0x0000000000017941 */ /* 0x000fea0003800000 */
.L_x_131:
        /* <DEDUP_REMOVED lines=12> */
.L_x_134:
[----:B------:R-:W-:Y:S05]  /*7b50*/  BSYNC B1 ;  /* 0x0000000000017941 */ /* 0x000fea0003800000 */
.L_x_133:
        /* <DEDUP_REMOVED lines=12> */
.L_x_136:
[----:B------:R-:W-:Y:S05]  /*7c20*/  BSYNC B1 ;  /* 0x0000000000017941 */ /* 0x000fea0003800000 */
.L_x_135:
        /* <DEDUP_REMOVED lines=12> */
.L_x_138:
[----:B------:R-:W-:Y:S05]  /*7cf0*/  BSYNC B1 ;  /* 0x0000000000017941 */ /* 0x000fea0003800000 */
.L_x_137:
        /* <DEDUP_REMOVED lines=12> */
.L_x_140:
[----:B------:R-:W-:Y:S05]  /*7dc0*/  BSYNC B1 ;  /* 0x0000000000017941 */ /* 0x000fea0003800000 */
.L_x_139:
        /* <DEDUP_REMOVED lines=12> */
.L_x_142:
[----:B------:R-:W-:Y:S05]  /*7e90*/  BSYNC B1 ;  /* 0x0000000000017941 */ /* 0x000fea0003800000 */
.L_x_141:
        /* <DEDUP_REMOVED lines=12> */
.L_x_144:
[----:B------:R-:W-:Y:S05]  /*7f60*/  BSYNC B1 ;  /* 0x0000000000017941 */ /* 0x000fea0003800000 */
.L_x_143:
        /* <DEDUP_REMOVED lines=12> */
.L_x_146:
[----:B------:R-:W-:Y:S05]  /*8030*/  BSYNC B1 ;  /* 0x0000000000017941 */ /* 0x000fea0003800000 */
.L_x_145:
        /* <DEDUP_REMOVED lines=12> */
.L_x_148:
[----:B------:R-:W-:Y:S05]  /*8100*/  BSYNC B1 ;  /* 0x0000000000017941 */ /* 0x000fea0003800000 */
.L_x_147:
        /* <DEDUP_REMOVED lines=12> */
.L_x_150:
[----:B------:R-:W-:Y:S05]  /*81d0*/  BSYNC B1 ;  /* 0x0000000000017941 */ /* 0x000fea0003800000 */
.L_x_149:
        /* <DEDUP_REMOVED lines=12> */
.L_x_152:
[----:B------:R-:W-:Y:S05]  /*82a0*/  BSYNC B1 ;  /* 0x0000000000017941 */ /* 0x000fea0003800000 */
.L_x_151:
        /* <DEDUP_REMOVED lines=12> */
.L_x_154:
[----:B------:R-:W-:Y:S05]  /*8370*/  BSYNC B1 ;  /* 0x0000000000017941 */ /* 0x000fea0003800000 */
.L_x_153:
        /* <DEDUP_REMOVED lines=12> */
.L_x_156:
[----:B------:R-:W-:Y:S05]  /*8440*/  BSYNC B1 ;  /* 0x0000000000017941 */ /* 0x000fea0003800000 */
.L_x_155:
        /* <DEDUP_REMOVED lines=12> */
.L_x_158:
[----:B------:R-:W-:Y:S05]  /*8510*/  BSYNC B1 ;  /* 0x0000000000017941 */ /* 0x000fea0003800000 */
.L_x_157:
        /* <DEDUP_REMOVED lines=12> */
.L_x_160:
[----:B------:R-:W-:Y:S05]  /*85e0*/  BSYNC B1 ;  /* 0x0000000000017941 */ /* 0x000fea0003800000 */
.L_x_159:
        /* <DEDUP_REMOVED lines=12> */
.L_x_162:
[----:B------:R-:W-:Y:S05]  /*86b0*/  BSYNC B1 ;  /* 0x0000000000017941 */ /* 0x000fea0003800000 */
.L_x_161:
        /* <DEDUP_REMOVED lines=12> */
.L_x_164:
[----:B------:R-:W-:Y:S05]  /*8780*/  BSYNC B1 ;  /* 0x0000000000017941 */ /* 0x000fea0003800000 */
.L_x_163:
        /* <DEDUP_REMOVED lines=12> */
.L_x_166:
[----:B------:R-:W-:Y:S05]  /*8850*/  BSYNC B1 ;  /* 0x0000000000017941 */ /* 0x000fea0003800000 */
.L_x_165:
        /* <DEDUP_REMOVED lines=12> */
.L_x_168:
[----:B------:R-:W-:Y:S05]  /*8920*/  BSYNC B1 ;  /* 0x0000000000017941 */ /* 0x000fea0003800000 */
.L_x_167:
        /* <DEDUP_REMOVED lines=12> */
.L_x_170:
[----:B------:R-:W-:Y:S05]  /*89f0*/  BSYNC B1 ;  /* 0x0000000000017941 */ /* 0x000fea0003800000 */
.L_x_169:
[----:B-----5:R-:W-:Y:S01]  /*8a00*/  LOP3.LUT R12, R12, 0xff, RZ, 0xc0, !PT ;  /* 0x000000ff0c0c7812 */ /* 0x020fe200078ec0ff */
[----:B------:R-:W-:Y:S01]  /*8a10*/  BSSY B1, `(.L_x_171) ;  /* 0x000000b000017945 */ /* 0x000fe20003800000 */
[----:B------:R-:W-:Y:S02]  /*8a20*/  ISETP.LT.OR P2, PT, R3, 0x79, !P1 ;  /* 0x000000790300780c */ /* 0x000fe40004f41670 */
[----:B------:R-:W-:-:S05]  /*8a30*/  F2FP.F16.E5M2.UNPACK_B R12, R12 ;  /* 0x0000000cff0c723e */ /* 0x000fca00020004ff */
[----:B0-2---:R-:W-:-:S05]  /*8a40*/  HADD2.F32 R9, -RZ, R12.H0_H0 ;  /* 0x2000000cff097230 */ /* 0x005fca0000004100 */
[----:B------:R-:W-:-:S04]  /*8a50*/  FMUL R8, R9, R98 ;  /* 0x0000006209087220 */ /* 0x000fc80000400000 */
[----:B------:R-:W-:-:S05]  /*8a60*/  FFMA R8, R85, R95, R8 ;  /* 0x0000005f55087223 */ /* 0x000fca0000000008 */
[----:B------:R-:W-:Y:S02]  /*8a70*/  F2FP.SATFINITE.E5M2.F32.PACK_AB_MERGE_C R9, RZ, R8, RZ ;  /* 0x00000008ff09723e */ /* 0x000fe400048060ff */
[----:B------:R-:W-:-:S03]  /*8a80*/  PRMT R8, RZ, 0x7610, R8 ;  /* 0x00007610ff087816 */ /* 0x000fc60000000008 */
[----:B------:R0:W-:Y:S01]  /*8a90*/  @!P0 STG.E.U8 desc[UR36][R6.64+0x79], R9 ;  /* 0x0000790906008986 */ /* 0x0001e2000c101124 */
[----:B------:R-:W-:Y:S05]  /*8aa0*/  @P2 BRA `(.L_x_172) ;  /* 0x0000000000042947 */ /* 0x000fea0003800000 */
[----:B------:R2:W5:Y:S02]  /*8ab0*/  LDG.E.U8 R8, desc[UR36][R10.64+0x78] ;  /* 0x000078240a087981 */ /* 0x000564000c1e1100 */
.L_x_172:
[----:B------:R-:W-:Y:S05]  /*8ac0*/  BSYNC B1 ;  /* 0x0000000000017941 */ /* 0x000fea0003800000 */
.L_x_171:
[----:B-----5:R-:W-:Y:S01]  /*8ad0*/  LOP3.LUT R8, R8, 0xff, RZ, 0xc0, !PT ;  /* 0x000000ff08087812 */ /* 0x020fe200078ec0ff */
[----:B------:R-:W-:Y:S01]  /*8ae0*/  BSSY B1, `(.L_x_173) ;  /* 0x000000b000017945 */ /* 0x000fe20003800000 */
[----:B------:R-:W-:Y:S02]  /*8af0*/  ISETP.LT.OR P1, PT, R3, 0x7a, !P1 ;  /* 0x0000007a0300780c */ /* 0x000fe40004f21670 */
[----:B------:R-:W-:Y:S02]  /*8b00*/  F2FP.F16.E5M2.UNPACK_B R8, R8 ;  /* 0x00000008ff08723e */ /* 0x000fe400020004ff */
[----:B------:R-:W-:-:S03]  /*8b10*/  PRMT R3, RZ, 0x7610, R3 ;  /* 0x00007610ff037816 */ /* 0x000fc60000000003 */
[----:B01----:R-:W-:-:S05]  /*8b20*/  HADD2.F32 R7, -RZ, R8.H0_H0 ;  /* 0x20000008ff077230 */ /* 0x003fca0000004100 */
[----:B------:R-:W-:-:S04]  /*8b30*/  FMUL R7, R7, R98 ;  /* 0x0000006207077220 */ /* 0x000fc80000400000 */
[----:B------:R-:W-:-:S05]  /*8b40*/  FFMA R7, R86, R95, R7 ;  /* 0x0000005f56077223 */ /* 0x000fca0000000007 */
[----:B------:R-:W-:-:S05]  /*8b50*/  F2FP.SATFINITE.E5M2.F32.PACK_AB_MERGE_C R7, RZ, R7, RZ ;  /* 0x00000007ff07723e */ /* 0x000fca00048060ff */
[----:B------:R0:W-:Y:S01]  /*8b60*/  @!P2 STG.E.U8 desc[UR36][R4.64+0x78], R7 ;  /* 0x000078070400a986 */ /* 0x0001e2000c101124 */
[----:B------:R-:W-:Y:S05]  /*8b70*/  @P1 BRA `(.L_x_174) ;  /* 0x0000000000041947 */ /* 0x000fea0003800000 */
[----:B------:R1:W5:Y:S02]  /*8b80*/  LDG.E.U8 R3, desc[UR36][R10.64+0x79] ;  /* 0x000079240a037981 */ /* 0x000364000c1e1100 */
.L_x_174:
[----:B------:R-:W-:Y:S05]  /*8b90*/  BSYNC B1 ;  /* 0x0000000000017941 */ /* 0x000fea0003800000 */
.L_x_173:
[----:B------:R-:W-:Y:S05]  /*8ba0*/  @P1 BRA `(.L_x_175) ;  /* 0x0000001000281947 */ /* 0x000fea0003800000 */
[----:B-----5:R-:W-:-:S04]  /*8bb0*/  LOP3.LUT R3, R3, 0xff, RZ, 0xc0, !PT ;  /* 0x000000ff03037812 */ /* 0x020fc800078ec0ff */
[----:B------:R-:W-:-:S05]  /*8bc0*/  F2FP.F16.E5M2.UNPACK_B R3, R3 ;  /* 0x00000003ff03723e */ /* 0x000fca00020004ff */
[----:B------:R-:W-:-:S05]  /*8bd0*/  HADD2.F32 R3, -RZ, R3.H0_H0 ;  /* 0x20000003ff037230 */ /* 0x000fca0000004100 */
[----:B------:R-:W-:-:S04]  /*8be0*/  FMUL R6, R3, R98 ;  /* 0x0000006203067220 */ /* 0x000fc80000400000 */
[----:B------:R-:W-:-:S05]  /*8bf0*/  FFMA R6, R87, R95, R6 ;  /* 0x0000005f57067223 */ /* 0x000fca0000000006 */
[----:B------:R-:W-:-:S05]  /*8c00*/  F2FP.SATFINITE.E5M2.F32.PACK_AB_MERGE_C R3, RZ, R6, RZ ;  /* 0x00000006ff03723e */ /* 0x000fca00048060ff */
[----:B------:R0:W-:Y:S01]  /*8c10*/  STG.E.U8 desc[UR36][R4.64+0x79], R3 ;  /* 0x0000790304007986 */ /* 0x0001e2000c101124 */
[----:B------:R-:W-:Y:S05]  /*8c20*/  BRA `(.L_x_175) ;  /* 0x0000001000087947 */ /* 0x000fea0003800000 */
.L_x_46:
[----:B------:R-:W-:Y:S01]  /*8c30*/  ISETP.GE.AND P1, PT, R20, 0x1, PT ;  /* 0x000000011400780c */ /* 0x000fe20003f26270 */
[-C--:B------:R-:W-:Y:S01]  /*8c40*/  FMUL R24, R24, R95.reuse ;  /* 0x0000005f18187220 */ /* 0x080fe20000400000 */
[-C--:B------:R-:W-:Y:S01]  /*8c50*/  FMUL R25, R25, R95.reuse ;  /* 0x0000005f19197220 */ /* 0x080fe20000400000 */
[----:B------:R-:W-:Y:S01]  /*8c60*/  ISETP.GE.AND P0, PT, R20, 0x9, PT ;  /* 0x000000091400780c */ /* 0x000fe20003f06270 */
[-C--:B------:R-:W-:Y:S01]  /*8c70*/  FMUL R26, R26, R95.reuse ;  /* 0x0000005f1a1a7220 */ /* 0x080fe20000400000 */
[----:B------:R-:W-:Y:S01]  /*8c80*/  ISETP.LT.OR P2, PT, R3, 0x1, !P1 ;  /* 0x000000010300780c */ /* 0x000fe20004f41670 */
[-C--:B------:R-:W-:Y:S01]  /*8c90*/  FMUL R27, R27, R95.reuse ;  /* 0x0000005f1b1b7220 */ /* 0x080fe20000400000 */
[----:B------:R-:W-:Y:S01]  /*8ca0*/  ISETP.LT.OR P3, PT, R3, 0x2, !P1 ;  /* 0x000000020300780c */ /* 0x000fe20004f61670 */
[-C--:B------:R-:W-:Y:S01]  /*8cb0*/  FMUL R28, R28, R95.reuse ;  /* 0x0000005f1c1c7220 */ /* 0x080fe20000400000 */
[----:B------:R-:W-:Y:S01]  /*8cc0*/  F2FP.SATFINITE.E5M2.F32.PACK_AB_MERGE_C R9, RZ, R24, RZ ;  /* 0x00000018ff09723e */ /* 0x000fe200048060ff */
[----:B------:R-:W-:Y:S01]  /*8cd0*/  FMUL R29, R29, R95 ;  /* 0x0000005f1d1d7220 */ /* 0x000fe20000400000 */
[----:B------:R-:W-:Y:S01]  /*8ce0*/  F2FP.SATFINITE.E5M2.F32.PACK_AB_MERGE_C R25, RZ, R25, RZ ;  /* 0x00000019ff19723e */ /* 0x000fe200048060ff */
[-C--:B------:R-:W-:Y:S01]  /*8cf0*/  FMUL R30, R30, R95.reuse ;  /* 0x0000005f1e1e7220 */ /* 0x080fe20000400000 */
[----:B------:R-:W-:Y:S01]  /*8d00*/  ISETP.LT.OR P4, PT, R3, 0x9, !P1 ;  /* 0x000000090300780c */ /* 0x000fe20004f81670 */
[-C--:B------:R-:W-:Y:S01]  /*8d10*/  FMUL R31, R31, R95.reuse ;  /* 0x0000005f1f1f7220 */ /* 0x080fe20000400000 */
[C---:B------:R-:W-:Y:S01]  /*8d20*/  ISETP.LT.OR P5, PT, R3.reuse, 0xa, !P1 ;  /* 0x0000000a0300780c */ /* 0x040fe20004fa1670 */
[-C--:B------:R-:W-:Y:S01]  /*8d30*/  FMUL R32, R32, R95.reuse ;  /* 0x0000005f20207220 */ /* 0x080fe20000400000 */
[----:B------:R-:W-:Y:S01]  /*8d40*/  F2FP.SATFINITE.E5M2.F32.PACK_AB_MERGE_C R11, RZ, R26, RZ ;  /* 0x0000001aff0b723e */ /* 0x000fe200048060ff */
[----:B------:R0:W-:Y:S01]  /*8d50*/  @!P2 STG.E.U8 desc[UR36][R6.64], R9 ;  /* 0x000000090600a986 */ /* 0x0001e2000c101124 */
[----:B------:R-:W-:Y:S01]  /*8d60*/  ISETP.LT.OR P2, PT, R3, 0x1, !P0 ;  /* 0x000000010300780c */ /* 0x000fe20004741670 */
[----:B------:R-:W-:Y:S01]  /*8d70*/  FMUL R33, R33, R95 ;  /* 0x0000005f21217220 */ /* 0x000fe20000400000 */
[----:B------:R-:W-:Y:S01]  /*8d80*/  F2FP.SATFINITE.E5M2.F32.PACK_AB_MERGE_C R27, RZ, R27, RZ ;  /* 0x0000001bff1b723e */ /* 0x000fe200048060ff */
[----:B------:R-:W-:Y:S01]  /*8d90*/  @!P3 STG.E.U8 desc[UR36][R6.64+0x1], R25 ;  /* 0x000001190600b986 */ /* 0x000fe2000c101124 */
[----:B------:R-:W-:Y:S01]  /*8da0*/  ISETP.LT.OR P3, PT, R3, 0x2, !P0 ;  /* 0x000000020300780c */ /* 0x000fe20004761670 */
[----:B------:R-:W-:Y:S01]  /*8db0*/  FMUL R34, R34, R95 ;  /* 0x0000005f22227220 */ /* 0x000fe20000400000 */
[----:B------:R-:W-:Y:S01]  /*8dc0*/  F2FP.SATFINITE.E5M2.F32.PACK_AB_MERGE_C R29, RZ, R29, RZ ;  /* 0x0000001dff1d723e */ /* 0x000fe200048060ff */
[----:B------:R-:W-:Y:S01]  /*8dd0*/  FMUL R35, R35, R95 ;  /* 0x0000005f23237220 */ /* 0x000fe20000400000 */
[----:B------:R-:W-:Y:S01]  /*8de0*/  F2FP.SATFINITE.E5M2.F32.PACK_AB_MERGE_C R31, RZ, R31, RZ ;  /* 0x0000001fff1f723e */ /* 0x000fe200048060ff */
[----:B------:R-:W-:Y:S01]  /*8df0*/  FMUL R36, R36, R95 ;  /* 0x0000005f24247220 */ /* 0x000fe20000400000 */
[----:B------:R-:W-:Y:S01]  /*8e00*/  F2FP.SATFINITE.E5M2.F32.PACK_AB_MERGE_C R33, RZ, R33, RZ ;  /* 0x00000021ff21723e */ /* 0x000fe200048060ff */
[-C--:B------:R-:W-:Y:S01]  /*8e10*/  FMUL R37, R37, R95.reuse ;  /* 0x0000005f25257220 */ /* 0x080fe20000400000 */
[----:B0-----:R-:W-:Y:S01]  /*8e20*/  F2FP.SATFINITE.E5M2.F32.PACK_AB_MERGE_C R9, RZ, R28, RZ ;  /* 0x0000001cff09723e */ /* 0x001fe200048060ff */
[----:B------:R0:W-:Y:S01]  /*8e30*/  @!P2 STG.E.U8 desc[UR36][R4.64], R11 ;  /* 0x0000000b0400a986 */ /* 0x0001e2000c101124 */
[C---:B------:R-:W-:Y:S01]  /*8e40*/  ISETP.LT.OR P2, PT, R3.reuse, 0x9, !P0 ;  /* 0x000000090300780c */ /* 0x040fe20004741670 */
[----:B------:R-:W-:Y:S01]  /*8e50*/  FMUL R38, R38, R95 ;  /* 0x0000005f26267220 */ /* 0x000fe20000400000 */
[----:B------:R-:W-:Y:S01]  /*8e60*/  F2FP.SATFINITE.E5M2.F32.PACK_AB_MERGE_C R35, RZ, R35, RZ ;  /* 0x00000023ff23723e */ /* 0x000fe200048060ff */
[----:B------:R-:W-:Y:S01]  /*8e70*/  @!P3 STG.E.U8 desc[UR36][R4.64+0x1], R27 ;  /* 0x0000011b0400b986 */ /* 0x000fe2000c101124 */
[----:B------:R-:W-:Y:S01]  /*8e80*/  ISETP.LT.OR P3, PT, R3, 0xa, !P0 ;  /* 0x0000000a0300780c */ /* 0x000fe20004761670 */
[----:B------:R-:W-:Y:S01]  /*8e90*/  FMUL R39, R39, R95 ;  /* 0x0000005f27277220 */ /* 0x000fe20000400000 */
[----:B------:R-:W-:Y:S01]  /*8ea0*/  F2FP.SATFINITE.E5M2.F32.PACK_AB_MERGE_C R37, RZ, R37, RZ ;  /* 0x00000025ff25723e */ /* 0x000fe200048060ff */
[----:B------:R1:W-:Y:S01]  /*8eb0*/  @!P4 STG.E.U8 desc[UR36][R6.64+0x8], R9 ;  /* 0x000008090600c986 */ /* 0x0003e2000c101124 */
[----:B------:R-:W-:Y:S01]  /*8ec0*/  ISETP.LT.OR P4, PT, R3, 0x11, !P1 ;  /* 0x000000110300780c */ /* 0x000fe20004f81670 */
[-C--:B------:R-:W-:Y:S01]  /*8ed0*/  FMUL R40, R40, R95.reuse ;  /* 0x0000005f28287220 */ /* 0x080fe20000400000 */
[-C--:B------:R-:W-:Y:S01]  /*8ee0*/  FMUL R41, R41, R95.reuse ;  /* 0x0000005f29297220 */ /* 0x080fe20000400000 */
[----:B------:R-:W-:Y:S01]  /*8ef0*/  @!P5 STG.E.U8 desc[UR36][R6.64+0x9], R29 ;  /* 0x0000091d0600d986 */ /* 0x000fe2000c101124 */
[----:B------:R-:W-:Y:S01]  /*8f00*/  ISETP.LT.OR P5, PT, R3, 0x12, !P1 ;  /* 0x000000120300780c */ /* 0x000fe20004fa1670 */
[-C--:B------:R-:W-:Y:S01]  /*8f10*/  FMUL R42, R42, R95.reuse ;  /* 0x0000005f2a2a7220 */ /* 0x080fe20000400000 */
[----:B0-----:R-:W-:Y:S01]  /*8f20*/  F2FP.SATFINITE.E5M2.F32.PACK_AB_MERGE_C R11, RZ, R30, RZ ;  /* 0x0000001eff0b723e */ /* 0x001fe200048060ff */
[----:B------:R-:W-:Y:S01]  /*8f30*/  FMUL R43, R43, R95 ;  /* 0x0000005f2b2b7220 */ /* 0x000fe20000400000 */
[----:B------:R-:W-:Y:S01]  /*8f40*/  F2FP.SATFINITE.E5M2.F32.PACK_AB_MERGE_C R39, RZ, R39, RZ ;  /* 0x00000027ff27723e */ /* 0x000fe200048060ff */
[----:B------:R-:W-:Y:S01]  /*8f50*/  @!P3 STG.E.U8 desc[UR36][R4.64+0x9], R31 ;  /* 0x0000091f0400b986 */ /* 0x000fe2000c101124 */
[C---:B------:R-:W-:Y:S01]  /*8f60*/  ISETP.LT.OR P3, PT, R3.reuse, 0x12, !P0 ;  /* 0x000000120300780c */ /* 0x040fe20004761670 */
[-C--:B------:R-:W-:Y:S01]  /*8f70*/  FMUL R44, R44, R95.reuse ;  /* 0x0000005f2c2c7220 */ /* 0x080fe20000400000 */
[----:B-1----:R-:W-:Y:S01]  /*8f80*/  F2FP.SATFINITE.E5M2.F32.PACK_AB_MERGE_C R9, RZ, R32, RZ ;  /* 0x00000020ff09723e */ /* 0x002fe200048060ff */
[----:B------:R0:W-:Y:S01]  /*8f90*/  @!P2 STG.E.U8 desc[UR36][R4.64+0x8], R11 ;  /* 0x0000080b0400a986 */ /* 0x0001e2000c101124 */
[----:B------:R-:W-:Y:S01]  /*8fa0*/  ISETP.LT.OR P2, PT, R3, 0x11, !P0 ;  /* 0x000000110300780c */ /* 0x000fe20004741670 */
[----:B------:R-:W-:Y:S01]  /*8fb0*/  FMUL R45, R45, R95 ;  /* 0x0000005f2d2d7220 */ /* 0x000fe20000400000 */
[----:B------:R-:W-:Y:S01]  /*8fc0*/  F2FP.SATFINITE.E5M2.F32.PACK_AB_MERGE_C R41, RZ, R41, RZ ;  /* 0x00000029ff29723e */ /* 0x000fe200048060ff */
        /* <DEDUP_REMOVED lines=8> */
[----:B------:R-:W-:Y:S01]  /*9050*/  @!P3 STG.E.U8 desc[UR36][R4.64+0x11], R35 ;  /* 0x000011230400b986 */ /* 0x000fe2000c101124 */
[----:B0-----:R-:W-:Y:S01]  /*9060*/  F2FP.SATFINITE.E5M2.F32.PACK_AB_MERGE_C R11, RZ, R34, RZ ;  /* 0x00000022ff0b723e */ /* 0x001fe200048060ff */
[-C--:B------:R-:W-:Y:S01]  /*9070*/  FMUL R48, R48, R95.reuse ;  /* 0x0000005f30307220 */ /* 0x080fe20000400000 */
[----:B------:R-:W-:Y:S01]  /*9080*/  ISETP.LT.OR P3, PT, R3, 0x1a, !P0 ;  /* 0x0000001a0300780c */ /* 0x000fe20004761670 */
[-C--:B------:R-:W-:Y:S01]  /*9090*/  FMUL R49, R49, R95.reuse ;  /* 0x0000005f31317220 */ /* 0x080fe20000400000 */
[----:B-1----:R-:W-:Y:S01]  /*90a0*/  F2FP.SATFINITE.E5M2.F32.PACK_AB_MERGE_C R9, RZ, R36, RZ ;  /* 0x00000024ff09723e */ /* 0x002fe200048060ff */
[----:B------:R0:W-:Y:S01]  /*90b0*/  @!P2 STG.E.U8 desc[UR36][R4.64+0x10], R11 ;  /* 0x0000100b0400a986 */ /* 0x0001e2000c101124 */
[C---:B------:R-:W-:Y:S01]  /*90c0*/  ISETP.LT.OR P2, PT, R3.reuse, 0x19, !P0 ;  /* 0x000000190300780c */ /* 0x040fe20004741670 */
[----:B------:R-:W-:Y:S01]  /*90d0*/  FMUL R50, R50, R95 ;  /* 0x0000005f32327220 */ /* 0x000fe20000400000 */
[----:B------:R-:W-:Y:S01]  /*90e0*/  F2FP.SATFINITE.E5M2.F32.PACK_AB_MERGE_C R47, RZ, R47, RZ ;  /* 0x0000002fff2f723e */ /* 0x000fe200048060ff */
[----:B------:R1:W-:Y:S01]  /*90f0*/  @!P4 STG.E.U8 desc[UR36][R6.64+0x18], R9 ;  /* 0x000018090600c986 */ /* 0x0003e2000c101124 */
[----:B------:R-:W-:Y:S01]  /*9100*/  ISETP.LT.OR P4, PT, R3, 0x21, !P1 ;  /* 0x000000210300780c */ /* 0x000fe20004f81670 */
[----:B------:R-:W-:Y:S01]  /*9110*/  FMUL R51, R51, R95 ;  /* 0x0000005f33337220 */ /* 0x000fe20000400000 */
[----:B------:R-:W-:Y:S01]  /*9120*/  F2FP.SATFINITE.E5M2.F32.PACK_AB_MERGE_C R49, RZ, R49, RZ ;  /* 0x00000031ff31723e */ /* 0x000fe200048060ff */
[----:B------:R-:W-:Y:S01]  /*9130*/  @!P5 STG.E.U8 desc[UR36][R6.64+0x19], R37 ;  /* 0x000019250600d986 */ /* 0x000fe2000c101124 */
[----:B------:R-:W-:Y:S01]  /*9140*/  ISETP.LT.OR P5, PT, R3, 0x22, !P1 ;  /* 0x000000220300780c */ /* 0x000fe20004fa1670 */
[-C--:B------:R-:W-:Y:S01]  /*9150*/  FMUL R52, R52, R95.reuse ;  /* 0x0000005f34347220 */ /* 0x080fe20000400000 */
[-C--:B------:R-:W-:Y:S01]  /*9160*/  FMUL R53, R53, R95.reuse ;  /* 0x0000005f35357220 */ /* 0x080fe20000400000 */
[----:B0-----:R-:W-:Y:S01]  /*9170*/  F2FP.SATFINITE.E5M2.F32.PACK_AB_MERGE_C R11, RZ, R38, RZ ;  /* 0x00000026ff0b723e */ /* 0x001fe200048060ff */
        /* <DEDUP_REMOVED lines=112> */
[-C--:B------:R-:W-:Y:S01]  /*9880*/  FMUL R85, R85, R95.reuse ;  /* 0x0000005f55557220 */ /* 0x080fe20000400000 */
[-C--:B------:R-:W-:Y:S01]  /*9890*/  FMUL R86, R86, R95.reuse ;  /* 0x0000005f56567220 */ /* 0x080fe20000400000 */
[----:B------:R1:W-:Y:S01]  /*98a0*/  @!P4 STG.E.U8 desc[UR36][R6.64+0x50], R9 ;  /* 0x000050090600c986 */ /* 0x0003e2000c101124 */
[----:B------:R-:W-:Y:S01]  /*98b0*/  ISETP.LT.OR P4, PT, R3, 0x59, !P1 ;  /* 0x000000590300780c */ /* 0x000fe20004f81670 */
[----:B------:R-:W-:Y:S01]  /*98c0*/  FMUL R87, R87, R95 ;  /* 0x0000005f57577220 */ /* 0x000fe20000400000 */
[----:B------:R-:W-:Y:S01]  /*98d0*/  F2FP.SATFINITE.E5M2.F32.PACK_AB_MERGE_C R83, RZ, R83, RZ ;  /* 0x00000053ff53723e */ /* 0x000fe200048060ff */
[----:B------:R-:W-:Y:S01]  /*98e0*/  @!P5 STG.E.U8 desc[UR36][R6.64+0x51], R65 ;  /* 0x000051410600d986 */ /* 0x000fe2000c101124 */
[----:B------:R-:W-:-:S02]  /*98f0*/  ISETP.LT.OR P5, PT, R3, 0x5a, !P1 ;  /* 0x0000005a0300780c */ /* 0x000fc40004fa1670 */
[----:B------:R-:W-:Y:S01]  /*9900*/  F2FP.SATFINITE.E5M2.F32.PACK_AB_MERGE_C R85, RZ, R85, RZ ;  /* 0x00000055ff55723e */ /* 0x000fe200048060ff */
[----:B------:R-:W-:Y:S01]  /*9910*/  @!P3 STG.E.U8 desc[UR36][R4.64+0x51], R67 ;  /* 0x000051430400b986 */ /* 0x000fe2000c101124 */
[----:B0-----:R-:W-:Y:S02]  /*9920*/  F2FP.SATFINITE.E5M2.F32.PACK_AB_MERGE_C R11, RZ, R66, RZ ;  /* 0x00000042ff0b723e */ /* 0x001fe400048060ff */
[C---:B------:R-:W-:Y:S02]  /*9930*/  ISETP.LT.OR P3, PT, R3.reuse, 0x5a, !P0 ;  /* 0x0000005a0300780c */ /* 0x040fe40004761670 */
[----:B-1----:R-:W-:Y:S01]  /*9940*/  F2FP.SATFINITE.E5M2.F32.PACK_AB_MERGE_C R9, RZ, R68, RZ ;  /* 0x00000044ff09723e */ /* 0x002fe200048060ff */
[----:B------:R0:W-:Y:S01]  /*9950*/  @!P2 STG.E.U8 desc[UR36][R4.64+0x50], R11 ;  /* 0x0000500b0400a986 */ /* 0x0001e2000c101124 */
[C---:B------:R-:W-:Y:S02]  /*9960*/  ISETP.LT.OR P2, PT, R3.reuse, 0x59, !P0 ;  /* 0x000000590300780c */ /* 0x040fe40004741670 */
[----:B------:R-:W-:Y:S01]  /*9970*/  F2FP.SATFINITE.E5M2.F32.PACK_AB_MERGE_C R87, RZ, R87, RZ ;  /* 0x00000057ff57723e */ /* 0x000fe200048060ff */
[----:B------:R1:W-:Y:S01]  /*9980*/  @!P4 STG.E.U8 desc[UR36][R6.64+0x58], R9 ;  /* 0x000058090600c986 */ /* 0x0003e2000c101124 */
[----:B------:R-:W-:-:S03]  /*9990*/  ISETP.LT.OR P4, PT, R3, 0x61, !P1 ;  /* 0x000000610300780c */ /* 0x000fc60004f81670 */
[----:B------:R-:W-:Y:S01]  /*99a0*/  @!P5 STG.E.U8 desc[UR36][R6.64+0x59], R69 ;  /* 0x000059450600d986 */ /* 0x000fe2000c101124 */
[C---:B------:R-:W-:Y:S02]  /*99b0*/  ISETP.LT.OR P5, PT, R3.reuse, 0x62, !P1 ;  /* 0x000000620300780c */ /* 0x040fe40004fa1670 */
[----:B0-----:R-:W-:Y:S01]  /*99c0*/  F2FP.SATFINITE.E5M2.F32.PACK_AB_MERGE_C R11, RZ, R70, RZ ;  /* 0x00000046ff0b723e */ /* 0x001fe200048060ff */
[----:B------:R-:W-:Y:S01]  /*99d0*/  @!P3 STG.E.U8 desc[UR36][R4.64+0x59], R71 ;  /* 0x000059470400b986 */ /* 0x000fe2000c101124 */
[C---:B------:R-:W-:Y:S02]  /*99e0*/  ISETP.LT.OR P3, PT, R3.reuse, 0x62, !P0 ;  /* 0x000000620300780c */ /* 0x040fe40004761670 */
[----:B-1----:R-:W-:Y:S01]  /*99f0*/  F2FP.SATFINITE.E5M2.F32.PACK_AB_MERGE_C R9, RZ, R72, RZ ;  /* 0x00000048ff09723e */ /* 0x002fe200048060ff */
[----:B------:R0:W-:Y:S01]  /*9a00*/  @!P2 STG.E.U8 desc[UR36][R4.64+0x58], R11 ;  /* 0x0000580b0400a986 */ /* 0x0001e2000c101124 */
[----:B------:R-:W-:-:S03]  /*9a10*/  ISETP.LT.OR P2, PT, R3, 0x61, !P0 ;  /* 0x000000610300780c */ /* 0x000fc60004741670 */
        /* <DEDUP_REMOVED lines=13> */
[----:B------:R-:W-:Y:S02]  /*9af0*/  ISETP.LT.OR P5, PT, R3, 0x71, !P1 ;  /* 0x000000710300780c */ /* 0x000fe40004fa1670 */
[----:B0-----:R-:W-:Y:S02]  /*9b00*/  F2FP.SATFINITE.E5M2.F32.PACK_AB_MERGE_C R11, RZ, R78, RZ ;  /* 0x0000004eff0b723e */ /* 0x001fe400048060ff */
[----:B-1----:R-:W-:-:S03]  /*9b10*/  F2FP.SATFINITE.E5M2.F32.PACK_AB_MERGE_C R9, RZ, R80, RZ ;  /* 0x00000050ff09723e */ /* 0x002fc600048060ff */
[----:B------:R0:W-:Y:S01]  /*9b20*/  @!P2 STG.E.U8 desc[UR36][R4.64+0x68], R11 ;  /* 0x0000680b0400a986 */ /* 0x0001e2000c101124 */
[----:B------:R-:W-:-:S03]  /*9b30*/  ISETP.LT.OR P2, PT, R3, 0x71, !P0 ;  /* 0x000000710300780c */ /* 0x000fc60004741670 */
[----:B------:R-:W-:Y:S01]  /*9b40*/  @!P4 STG.E.U8 desc[UR36][R4.64+0x69], R79 ;  /* 0x0000694f0400c986 */ /* 0x000fe2000c101124 */
[----:B------:R-:W-:-:S03]  /*9b50*/  ISETP.LT.OR P4, PT, R3, 0x72, !P0 ;  /* 0x000000720300780c */ /* 0x000fc60004781670 */
[----:B------:R-:W-:Y:S01]  /*9b60*/  @!P3 STG.E.U8 desc[UR36][R6.64+0x71], R81 ;  /* 0x000071510600b986 */ /* 0x000fe2000c101124 */
[C---:B------:R-:W-:Y:S02]  /*9b70*/  ISETP.LT.OR P3, PT, R3.reuse, 0x79, !P1 ;  /* 0x000000790300780c */ /* 0x040fe40004f61670 */
[C---:B------:R-:W-:Y:S01]  /*9b80*/  ISETP.LT.OR P1, PT, R3.reuse, 0x7a, !P1 ;  /* 0x0000007a0300780c */ /* 0x040fe20004f21670 */
[----:B------:R1:W-:Y:S01]  /*9b90*/  @!P5 STG.E.U8 desc[UR36][R6.64+0x70], R9 ;  /* 0x000070090600d986 */ /* 0x0003e2000c101124 */
[C---:B------:R-:W-:Y:S02]  /*9ba0*/  ISETP.LT.OR P5, PT, R3.reuse, 0x79, !P0 ;  /* 0x000000790300780c */ /* 0x040fe400047a1670 */
[----:B------:R-:W-:Y:S02]  /*9bb0*/  ISETP.LT.OR P0, PT, R3, 0x7a, !P0 ;  /* 0x0000007a0300780c */ /* 0x000fe40004701670 */
[----:B------:R-:W-:Y:S01]  /*9bc0*/  F2FP.SATFINITE.E5M2.F32.PACK_AB_MERGE_C R3, RZ, R82, RZ ;  /* 0x00000052ff03723e */ /* 0x000fe200048060ff */
[----:B------:R2:W-:Y:S01]  /*9bd0*/  @!P4 STG.E.U8 desc[UR36][R4.64+0x71], R83 ;  /* 0x000071530400c986 */ /* 0x0005e2000c101124 */
[----:B0-----:R-:W-:-:S03]  /*9be0*/  F2FP.SATFINITE.E5M2.F32.PACK_AB_MERGE_C R11, RZ, R86, RZ ;  /* 0x00000056ff0b723e */ /* 0x001fc600048060ff */
[----:B------:R2:W-:Y:S01]  /*9bf0*/  @!P2 STG.E.U8 desc[UR36][R4.64+0x70], R3 ;  /* 0x000070030400a986 */ /* 0x0005e2000c101124 */
[----:B-1----:R-:W-:-:S03]  /*9c00*/  F2FP.SATFINITE.E5M2.F32.PACK_AB_MERGE_C R9, RZ, R84, RZ ;  /* 0x00000054ff09723e */ /* 0x002fc600048060ff */
[----:B------:R2:W-:Y:S04]  /*9c10*/  @!P1 STG.E.U8 desc[UR36][R6.64+0x79], R85 ;  /* 0x0000795506009986 */ /* 0x0005e8000c101124 */
[----:B------:R2:W-:Y:S04]  /*9c20*/  @!P3 STG.E.U8 desc[UR36][R6.64+0x78], R9 ;  /* 0x000078090600b986 */ /* 0x0005e8000c101124 */
[----:B------:R2:W-:Y:S04]  /*9c30*/  @!P5 STG.E.U8 desc[UR36][R4.64+0x78], R11 ;  /* 0x0000780b0400d986 */ /* 0x0005e8000c101124 */
[----:B------:R2:W-:Y:S02]  /*9c40*/  @!P0 STG.E.U8 desc[UR36][R4.64+0x79], R87 ;  /* 0x0000795704008986 */ /* 0x0005e4000c101124 */
.L_x_175:
[----:B------:R-:W-:Y:S05]  /*9c50*/  BSYNC B0 ;  /* 0x0000000000007941 */ /* 0x000fea0003800000 */
.L_x_45:
[----:B------:R-:W-:Y:S01]  /*9c60*/  IADD3 R16, P0, R16, UR38, RZ ;  /* 0x0000002610107c10 */ /* 0x000fe2000ff1e0ff */
[----:B------:R-:W-:Y:S01]  /*9c70*/  ULDC.64 UR4, c[0x0][0x650] ;  /* 0x0001940000047ab9 */ /* 0x000fe20000000a00 */
[----:B0-2--5:R-:W-:Y:S01]  /*9c80*/  PRMT R3, RZ, 0x7610, R3 ;  /* 0x00007610ff037816 */ /* 0x025fe20000000003 */
[----:B------:R-:W-:Y:S01]  /*9c90*/  IMAD.MOV.U32 R94, RZ, RZ, -0x1 ;  /* 0xffffffffff5e7424 */ /* 0x000fe200078e00ff */
[----:B------:R-:W-:Y:S01]  /*9ca0*/  IADD3.X R17, R17, UR42, RZ, P0, !PT ;  /* 0x0000002a11117c10 */ /* 0x000fe200087fe4ff */
[----:B------:R-:W-:Y:S01]  /*9cb0*/  IMAD.MOV.U32 R92, RZ, RZ, -0x1 ;  /* 0xffffffffff5c7424 */ /* 0x000fe200078e00ff */
[----:B------:R-:W-:-:S04]  /*9cc0*/  ISETP.GE.U32.AND P0, PT, R16, UR4, PT ;  /* 0x0000000410007c0c */ /* 0x000fc8000bf06070 */
[----:B------:R-:W-:-:S13]  /*9cd0*/  ISETP.GE.U32.AND.EX P0, PT, R17, UR5, PT, P0 ;  /* 0x0000000511007c0c */ /* 0x000fda000bf06100 */
[----:B------:R-:W-:Y:S05]  /*9ce0*/  @P0 BRA `(.L_x_176) ;  /* 0x00000004004c0947 */ /* 0x000fea0003800000 */
[----:B-1-34-:R-:W0:Y:S01]  /*9cf0*/  LDC.64 R10, c[0x0][0x628] ;  /* 0x00018a00ff0a7b82 */ /* 0x01ae220000000a00 */
[----:B------:R-:W1:Y:S01]  /*9d00*/  S2R R12, SR_CTAID.X ;  /* 0x00000000000c7919 */ /* 0x000e620000002500 */
[----:B------:R-:W-:Y:S02]  /*9d10*/  IMAD.MOV.U32 R8, RZ, RZ, R16 ;  /* 0x000000ffff087224 */ /* 0x000fe400078e0010 */
[----:B------:R-:W-:Y:S01]  /*9d20*/  IMAD.MOV.U32 R9, RZ, RZ, R17 ;  /* 0x000000ffff097224 */ /* 0x000fe200078e0011 */
[----:B------:R-:W2:Y:S03]  /*9d30*/  S2R R20, SR_CTAID.Y ;  /* 0x0000000000147919 */ /* 0x000ea60000002600 */
[----:B------:R-:W3:Y:S08]  /*9d40*/  LDC R0, c[0x0][0x630] ;  /* 0x00018c00ff007b82 */ /* 0x000ef00000000800 */
[----:B------:R-:W4:Y:S01]  /*9d50*/  LDC.64 R14, c[0x0][0x620] ;  /* 0x00018800ff0e7b82 */ /* 0x000f220000000a00 */
[----:B0-----:R-:W-:-:S04]  /*9d60*/  ISETP.NE.U32.AND P0, PT, R10, RZ, PT ;  /* 0x000000ff0a00720c */ /* 0x001fc80003f05070 */
[----:B------:R-:W-:-:S13]  /*9d70*/  ISETP.NE.AND.EX P0, PT, R11, RZ, PT, P0 ;  /* 0x000000ff0b00720c */ /* 0x000fda0003f05300 */
[----:B-1234-:R-:W-:Y:S05]  /*9d80*/  @!P0 BRA `(.L_x_177) ;  /* 0x0000000000288947 */ /* 0x01efea0003800000 */
        /* <DEDUP_REMOVED lines=10> */
.L_x_177:
[-CC-:B------:R-:W-:Y:S01]  /*9e30*/  SHF.R.U64 R92, R8, R0.reuse, R9.reuse ;  /* 0x00000000085c7219 */ /* 0x180fe20000001209 */
[----:B------:R-:W0:Y:S01]  /*9e40*/  LDC.64 R26, c[0x0][0x640] ;  /* 0x00019000ff1a7b82 */ /* 0x000e220000000a00 */
[----:B------:R-:W-:Y:S01]  /*9e50*/  SHF.R.U32.HI R0, RZ, R0, R9 ;  /* 0x00000000ff007219 */ /* 0x000fe20000011609 */
[----:B------:R-:W-:Y:S01]  /*9e60*/  ULDC UR4, c[0x0][0x150] ;  /* 0x0000540000047ab9 */ /* 0x000fe20000000800 */
[----:B------:R-:W-:Y:S02]  /*9e70*/  IADD3 R3, P0, RZ, -R92, RZ ;  /* 0x8000005cff037210 */ /* 0x000fe40007f1e0ff */
[----:B------:R-:W-:-:S03]  /*9e80*/  I2FP.F32.U32 R7, R12 ;  /* 0x0000000c00077245 */ /* 0x000fc60000201000 */
[----:B------:R-:W1:Y:S01]  /*9e90*/  LDC R6, c[0x0][0x618] ;  /* 0x00018600ff067b82 */ /* 0x000e620000000800 */
[----:B------:R-:W-:Y:S02]  /*9ea0*/  IMAD.X R5, RZ, RZ, ~R0, P0 ;  /* 0x000000ffff057224 */ /* 0x000fe400000e0e00 */
[----:B------:R-:W-:Y:S01]  /*9eb0*/  FMUL R7, R7, UR4 ;  /* 0x0000000407077c20 */ /* 0x000fe20008400000 */
[----:B------:R-:W-:Y:S01]  /*9ec0*/  ULDC UR4, c[0x0][0x154] ;  /* 0x0000550000047ab9 */ /* 0x000fe20000000800 */
[-C--:B------:R-:W-:Y:S02]  /*9ed0*/  IMAD R0, R5, R14.reuse, RZ ;  /* 0x0000000e05007224 */ /* 0x080fe400078e02ff */
[C---:B------:R-:W-:Y:S01]  /*9ee0*/  IMAD.WIDE.U32 R4, R3.reuse, R14, R16 ;  /* 0x0000000e03047225 */ /* 0x040fe200078e0010 */
[----:B------:R-:W2:Y:S01]  /*9ef0*/  LDC R11, c[0x0][0x608] ;  /* 0x00018200ff0b7b82 */ /* 0x000ea20000000800 */
[----:B------:R-:W3:Y:S02]  /*9f00*/  F2I.U32.TRUNC.NTZ R7, R7 ;  /* 0x0000000700077305 */ /* 0x000ee4000020f000 */
[----:B------:R-:W-:-:S04]  /*9f10*/  IMAD R3, R3, R15, R0 ;  /* 0x0000000f03037224 */ /* 0x000fc800078e0200 */
[----:B------:R-:W-:Y:S01]  /*9f20*/  IMAD.IADD R3, R5, 0x1, R3 ;  /* 0x0000000105037824 */ /* 0x000fe200078e0203 */
[----:B------:R-:W4:Y:S01]  /*9f30*/  LDC R25, c[0x0][0x658] ;  /* 0x00019600ff197b82 */ /* 0x000f220000000800 */
[----:B------:R-:W-:Y:S02]  /*9f40*/  I2FP.F32.U32 R5, R20 ;  /* 0x0000001400057245 */ /* 0x000fe40000201000 */
[----:B0-----:R-:W-:-:S04]  /*9f50*/  ISETP.NE.U32.AND P0, PT, R26, RZ, PT ;  /* 0x000000ff1a00720c */ /* 0x001fc80003f05070 */
[----:B------:R-:W-:Y:S01]  /*9f60*/  ISETP.NE.AND.EX P0, PT, R27, RZ, PT, P0 ;  /* 0x000000ff1b00720c */ /* 0x000fe20003f05300 */
[----:B------:R-:W0:Y:S01]  /*9f70*/  LDC R9, c[0x0][0x144] ;  /* 0x00005100ff097b82 */ /* 0x000e220000000800 */
[-C--:B-1----:R-:W-:Y:S01]  /*9f80*/  SHF.R.U64 R13, R4, R6.reuse, R3 ;  /* 0x00000006040d7219 */ /* 0x082fe20000001203 */
[----:B---3--:R-:W-:Y:S01]  /*9f90*/  IMAD.MOV R7, RZ, RZ, -R7 ;  /* 0x000000ffff077224 */ /* 0x008fe200078e0a07 */
[----:B------:R-:W-:Y:S01]  /*9fa0*/  SHF.R.U32.HI R0, RZ, R6, R3 ;  /* 0x00000006ff007219 */ /* 0x000fe20000011603 */
[----:B------:R-:W-:-:S04]  /*9fb0*/  FMUL R3, R5, UR4 ;  /* 0x0000000405037c20 */ /* 0x000fc80008400000 */
[----:B------:R-:W1:Y:S01]  /*9fc0*/  LDC R23, c[0x0][0x148] ;  /* 0x00005200ff177b82 */ /* 0x000e620000000800 */
[----:B------:R3:W0:Y:S01]  /*9fd0*/  F2I.U32.TRUNC.NTZ R10, R3 ;  /* 0x00000003000a7305 */ /* 0x000622000020f000 */
[-CC-:B--2---:R-:W-:Y:S02]  /*9fe0*/  SHF.R.U64 R15, R13, R11.reuse, R0.reuse ;  /* 0x0000000b0d0f7219 */ /* 0x184fe40000001200 */
[----:B------:R-:W-:-:S04]  /*9ff0*/  SHF.R.U32.HI R0, RZ, R11, R0 ;  /* 0x0000000bff007219 */ /* 0x000fc80000011600 */
[----:B------:R-:W2:Y:S01]  /*a000*/  LDC R14, c[0x0][0x648] ;  /* 0x00019200ff0e7b82 */ /* 0x000ea20000000800 */
[-CC-:B----4-:R-:W-:Y:S02]  /*a010*/  SHF.R.U64 R21, R15, R25.reuse, R0.reuse ;  /* 0x000000190f157219 */ /* 0x190fe40000001200 */
[----:B------:R-:W-:-:S03]  /*a020*/  SHF.R.U32.HI R5, RZ, R25, R0 ;  /* 0x00000019ff057219 */ /* 0x000fc60000011600 */
[----:B------:R-:W-:Y:S02]  /*a030*/  IMAD.MOV.U32 R4, RZ, RZ, R21 ;  /* 0x000000ffff047224 */ /* 0x000fe400078e0015 */
[----:B------:R-:W4:Y:S01]  /*a040*/  LDC R22, c[0x0][0x638] ;  /* 0x00018e00ff167b82 */ /* 0x000f220000000800 */
[----:B0-----:R-:W-:-:S07]  /*a050*/  IMAD R25, R9, R7, R12 ;  /* 0x0000000709197224 */ /* 0x001fce00078e020c */
[----:B------:R-:W0:Y:S08]  /*a060*/  LDC R24, c[0x0][0x610] ;  /* 0x00018400ff187b82 */ /* 0x000e300000000800 */
[----:B------:R-:W0:Y:S01]  /*a070*/  LDC R28, c[0x0][0x600] ;  /* 0x00018000ff1c7b82 */ /* 0x000e220000000800 */
[----:B-1-3--:R-:W-:Y:S05]  /*a080*/  @!P0 BRA `(.L_x_178) ;  /* 0x0000000000288947 */ /* 0x00afea0003800000 */
[----:B------:R-:W1:Y:S02]  /*a090*/  LDC R0, c[0x0][0x64c] ;  /* 0x00019300ff007b82 */ /* 0x000e640000000800 */
[----:B-1----:R-:W-:-:S05]  /*a0a0*/  IADD3 R3, P0, R21, R0, RZ ;  /* 0x0000000015037210 */ /* 0x002fca0007f1e0ff */
        /* <DEDUP_REMOVED lines=8> */
.L_x_178:
[----:B------:R-:W-:Y:S01]  /*a130*/  ISETP.NE.AND P0, PT, R2, 0x1, PT ;  /* 0x000000010200780c */ /* 0x000fe20003f05270 */
[----:B------:R-:W-:Y:S01]  /*a140*/  IMAD.MOV R10, RZ, RZ, -R10 ;  /* 0x000000ffff0a7224 */ /* 0x000fe200078e0a0a */
[----:B--2---:R-:W-:Y:S02]  /*a150*/  SHF.R.U64 R3, R4, R14, R5 ;  /* 0x0000000e04037219 */ /* 0x004fe40000001205 */
[----:B------:R-:W-:Y:S02]  /*a160*/  LOP3.LUT R0, R15, R112, RZ, 0xc0, !PT ;  /* 0x000000700f007212 */ /* 0x000fe400078ec0ff */
[----:B------:R-:W-:Y:S01]  /*a170*/  LOP3.LUT R6, R13, R110, RZ, 0xc0, !PT ;  /* 0x0000006e0d067212 */ /* 0x000fe200078ec0ff */
[----:B------:R-:W-:Y:S02]  /*a180*/  IMAD.MOV R4, RZ, RZ, -R3 ;  /* 0x000000ffff047224 */ /* 0x000fe400078e0a03 */
[----:B------:R-:W-:Y:S02]  /*a190*/  IMAD R0, R105, R3, R0 ;  /* 0x0000000369007224 */ /* 0x000fe400078e0200 */
[----:B----4-:R-:W-:-:S02]  /*a1a0*/  IMAD R3, R4, R22, R21 ;  /* 0x0000001604037224 */ /* 0x010fc400078e0215 */
[----:B------:R-:W-:Y:S02]  /*a1b0*/  @P0 IMAD R25, R23, R10, R20 ;  /* 0x0000000a17190224 */ /* 0x000fe400078e0214 */
[----:B0-----:R-:W-:Y:S02]  /*a1c0*/  IMAD R5, R3, R28, R6 ;  /* 0x0000001c03057224 */ /* 0x001fe400078e0206 */
[----:B------:R-:W-:Y:S02]  /*a1d0*/  IMAD R0, R0, R24, R25 ;  /* 0x0000001800007224 */ /* 0x000fe400078e0219 */
[----:B------:R-:W-:-:S03]  /*a1e0*/  IMAD.MOV.U32 R4, RZ, RZ, 0x1 ;  /* 0x00000001ff047424 */ /* 0x000fc600078e00ff */
[----:B------:R-:W-:Y:S02]  /*a1f0*/  SEL R94, R5, R0, !P0 ;  /* 0x00000000055e7207 */ /* 0x000fe40004000000 */
[----:B------:R-:W-:Y:S02]  /*a200*/  PRMT R3, R4, 0x7610, R3 ;  /* 0x0000761004037816 */ /* 0x000fe40000000003 */
[----:B------:R-:W-:-:S07]  /*a210*/  SEL R0, R0, R5, !P0 ;  /* 0x0000000500007207 */ /* 0x000fce0004000000 */
.L_x_176:
[----:B------:R-:W-:Y:S01]  /*a220*/  LOP3.LUT P0, RZ, R3, 0xff, RZ, 0xc0, !PT ;  /* 0x000000ff03ff7812 */ /* 0x000fe2000780c0ff */
[----:B------:R-:W-:-:S12]  /*a230*/  IMAD.MOV.U32 R93, RZ, RZ, R0 ;  /* 0x000000ffff5d7224 */ /* 0x000fd800078e0000 */
[----:B------:R-:W-:Y:S05]  /*a240*/  @P0 BRA `(.L_x_179) ;  /* 0xffffff7000200947 */ /* 0x000fea000383ffff */
[----:B------:R-:W-:Y:S05]  /*a250*/  EXIT ;  /* 0x000000000000794d */ /* 0x000fea0003800000 */
.L_x_3:
        /* <DEDUP_REMOVED lines=26> */
.L_x_181:
        /* <DEDUP_REMOVED lines=14> */
[----:B------:R-:W-:Y:S02]  /*a4e0*/  IMAD R5, R7, R23, R10 ;  /* 0x0000001707057224 */ /* 0x000fe400078e020a */
[----:B------:R-:W-:Y:S02]  /*a4f0*/  IMAD.MOV.U32 R10, RZ, RZ, 0x1 ;  /* 0x00000001ff0a7424 */ /* 0x000fe400078e00ff */
[----:B------:R-:W-:Y:S01]  /*a500*/  IMAD.IADD R5, R9, 0x1, R5 ;  /* 0x0000000109057824 */ /* 0x000fe200078e0205 */
[----:B------:R-:W4:Y:S04]  /*a510*/  LDC R20, c[0x0][0x608] ;  /* 0x00018200ff147b82 */ /* 0x000f280000000800 */
[----:B0-----:R-:W-:-:S02]  /*a520*/  SHF.R.U64 R12, R8, R14, R5 ;  /* 0x0000000e080c7219 */ /* 0x001fc40000001205 */
[----:B------:R-:W-:Y:S02]  /*a530*/  I2FP.F32.U32 R8, R6 ;  /* 0x0000000600087245 */ /* 0x000fe40000201000 */
[----:B------:R-:W0:Y:S01]  /*a540*/  LDC R25, c[0x0][0x658] ;  /* 0x00019600ff197b82 */ /* 0x000e220000000800 */
[----:B-1----:R-:W-:Y:S01]  /*a550*/  ISETP.NE.U32.AND P0, PT, R26, RZ, PT ;  /* 0x000000ff1a00720c */ /* 0x002fe20003f05070 */
[----:B---3--:R-:W-:Y:S02]  /*a560*/  IMAD.MOV R7, RZ, RZ, -R11 ;  /* 0x000000ffff077224 */ /* 0x008fe400078e0a0b */
[----:B------:R-:W-:Y:S01]  /*a570*/  FMUL R8, R8, UR4 ;  /* 0x0000000408087c20 */ /* 0x000fe20008400000 */
[----:B------:R-:W-:Y:S01]  /*a580*/  SHF.R.U32.HI R5, RZ, R14, R5 ;  /* 0x0000000eff057219 */ /* 0x000fe20000011605 */
[----:B------:R-:W-:Y:S01]  /*a590*/  IMAD.MOV.U32 R14, RZ, RZ, -0x1 ;  /* 0xffffffffff0e7424 */ /* 0x000fe200078e00ff */
[----:B------:R-:W-:Y:S01]  /*a5a0*/  ISETP.NE.AND.EX P0, PT, R27, RZ, PT, P0 ;  /* 0x000000ff1b00720c */ /* 0x000fe20003f05300 */
[----:B------:R1:W3:Y:S01]  /*a5b0*/  F2I.U32.TRUNC.NTZ R19, R8 ;  /* 0x0000000800137305 */ /* 0x0002e2000020f000 */
[----:B------:R-:W1:Y:S01]  /*a5c0*/  LDC R21, c[0x0][0x148] ;  /* 0x00005200ff157b82 */ /* 0x000e620000000800 */
[----:B--2---:R-:W-:-:S07]  /*a5d0*/  IMAD R23, R13, R7, R4 ;  /* 0x000000070d177224 */ /* 0x004fce00078e0204 */
[----:B------:R-:W2:Y:S01]  /*a5e0*/  LDC R22, c[0x0][0x600] ;  /* 0x00018000ff167b82 */ /* 0x000ea20000000800 */
[-CC-:B----4-:R-:W-:Y:S02]  /*a5f0*/  SHF.R.U64 R15, R12, R20.reuse, R5.reuse ;  /* 0x000000140c0f7219 */ /* 0x190fe40000001205 */
[----:B------:R-:W-:-:S05]  /*a600*/  SHF.R.U32.HI R4, RZ, R20, R5 ;  /* 0x00000014ff047219 */ /* 0x000fca0000011605 */
[----:B------:R-:W4:Y:S01]  /*a610*/  LDC R24, c[0x0][0x648] ;  /* 0x00019200ff187b82 */ /* 0x000f220000000800 */
[-C--:B0-----:R-:W-:Y:S02]  /*a620*/  SHF.L.U32 R7, R14, R25.reuse, RZ ;  /* 0x000000190e077219 */ /* 0x081fe400000006ff */
[-CC-:B------:R-:W-:Y:S02]  /*a630*/  SHF.R.U64 R14, R15, R25.reuse, R4.reuse ;  /* 0x000000190f0e7219 */ /* 0x180fe40000001204 */
[-C--:B------:R-:W-:Y:S02]  /*a640*/  SHF.R.U32.HI R5, RZ, R25.reuse, R4 ;  /* 0x00000019ff057219 */ /* 0x080fe40000011604 */
[----:B------:R-:W-:Y:S01]  /*a650*/  SHF.L.U32 R30, R10, R25, RZ ;  /* 0x000000190a1e7219 */ /* 0x000fe200000006ff */
[----:B------:R-:W0:Y:S01]  /*a660*/  LDC R29, c[0x0][0x638] ;  /* 0x00018e00ff1d7b82 */ /* 0x000e220000000800 */
[----:B------:R-:W-:Y:S01]  /*a670*/  LOP3.LUT R20, RZ, R7, RZ, 0x33, !PT ;  /* 0x00000007ff147212 */ /* 0x000fe200078e33ff */
[----:B------:R-:W-:-:S06]  /*a680*/  IMAD.MOV.U32 R4, RZ, RZ, R14 ;  /* 0x000000ffff047224 */ /* 0x000fcc00078e000e */
        /* <DEDUP_REMOVED lines=12> */
.L_x_182:
[----:B------:R-:W-:Y:S01]  /*a750*/  ISETP.NE.AND P0, PT, R2, 0x1, PT ;  /* 0x000000010200780c */ /* 0x000fe20003f05270 */
[----:B--2---:R-:W-:Y:S01]  /*a760*/  VIADD R9, R22, 0xffffffff ;  /* 0xffffffff16097836 */ /* 0x004fe20000000000 */
[----:B----4-:R-:W-:Y:S01]  /*a770*/  SHF.R.U64 R5, R4, R24, R5 ;  /* 0x0000001804057219 */ /* 0x010fe20000001205 */
[----:B------:R-:W-:Y:S01]  /*a780*/  IMAD.MOV R19, RZ, RZ, -R19 ;  /* 0x000000ffff137224 */ /* 0x000fe200078e0a13 */
[----:B------:R-:W-:-:S03]  /*a790*/  LOP3.LUT R4, R15, R20, RZ, 0xc0, !PT ;  /* 0x000000140f047212 */ /* 0x000fc600078ec0ff */
[----:B------:R-:W-:Y:S02]  /*a7a0*/  IMAD.MOV R7, RZ, RZ, -R5 ;  /* 0x000000ffff077224 */ /* 0x000fe400078e0a05 */
[----:B------:R-:W-:Y:S01]  /*a7b0*/  IMAD R30, R30, R5, R4 ;  /* 0x000000051e1e7224 */ /* 0x000fe200078e0204 */
[----:B------:R-:W-:Y:S01]  /*a7c0*/  LOP3.LUT R5, R12, R9, RZ, 0xc0, !PT ;  /* 0x000000090c057212 */ /* 0x000fe200078ec0ff */
[----:B0-----:R-:W-:Y:S02]  /*a7d0*/  IMAD R4, R7, R29, R14 ;  /* 0x0000001d07047224 */ /* 0x001fe400078e020e */
[----:B------:R-:W-:Y:S02]  /*a7e0*/  @P0 IMAD R23, R21, R19, R6 ;  /* 0x0000001315170224 */ /* 0x000fe400078e0206 */
[----:B------:R-:W-:Y:S02]  /*a7f0*/  IMAD R5, R4, R22, R5 ;  /* 0x0000001604057224 */ /* 0x000fe400078e0205 */
[----:B------:R-:W-:-:S02]  /*a800*/  IMAD R30, R30, R32, R23 ;  /* 0x000000201e1e7224 */ /* 0x000fc400078e0217 */
[----:B------:R-:W-:-:S03]  /*a810*/  IMAD.MOV.U32 R7, RZ, RZ, 0x1 ;  /* 0x00000001ff077424 */ /* 0x000fc600078e00ff */
[----:B------:R-:W-:Y:S02]  /*a820*/  SEL R29, R5, R30, !P0 ;  /* 0x0000001e051d7207 */ /* 0x000fe40004000000 */
[----:B------:R-:W-:-:S07]  /*a830*/  SEL R30, R30, R5, !P0 ;  /* 0x000000051e1e7207 */ /* 0x000fce0004000000 */
.L_x_180:
[----:B------:R-:W-:-:S08]  /*a840*/  NOP ;  /* 0x0000000000007918 */ /* 0x000fd00000000000 */
[----:B------:R-:W0:-:S00]  /*a850*/  USETMAXREG.DEALLOC.CTAPOOL 0x28 ;  /* 0x00000028000079c8 */ /* 0x000e0000080e0500 */
[----:B0-----:R-:W-:-:S13]  /*a860*/  ISETP.NE.AND P0, PT, R3, RZ, PT ;  /* 0x000000ff0300720c */ /* 0x001fda0003f05270 */
[----:B------:R-:W-:Y:S05]  /*a870*/  @P0 EXIT ;  /* 0x000000000000094d */ /* 0x000fea0003800000 */
[----:B------:R-:W-:Y:S01]  /*a880*/  LOP3.LUT P0, RZ, R7, 0xff, RZ, 0xc0, !PT ;  /* 0x000000ff07ff7812 */ /* 0x000fe2000780c0ff */
[----:B------:R-:W-:Y:S02]  /*a890*/  IMAD.MOV.U32 R26, RZ, RZ, 0x1 ;  /* 0x00000001ff1a7424 */ /* 0x000fe400078e00ff */
[----:B------:R-:W-:-:S10]  /*a8a0*/  IMAD.MOV.U32 R27, RZ, RZ, RZ ;  /* 0x000000ffff1b7224 */ /* 0x000fd400078e00ff */
[----:B------:R-:W-:Y:S05]  /*a8b0*/  @!P0 BRA `(.L_x_183) ;  /* 0x0000000c00c48947 */ /* 0x000fea0003800000 */
[----:B------:R-:W0:Y:S01]  /*a8c0*/  LDC R3, c[0x0][0x28c] ;  /* 0x0000a300ff037b82 */ /* 0x000e220000000800 */
[C---:B------:R-:W-:Y:S01]  /*a8d0*/  ISETP.NE.AND P1, PT, R31.reuse, RZ, PT ;  /* 0x000000ff1f00720c */ /* 0x040fe20003f25270 */
[----:B------:R-:W-:Y:S01]  /*a8e0*/  ULDC UR41, c[0x0][0x658] ;  /* 0x0001960000297ab9 */ /* 0x000fe20000000800 */
[----:B------:R-:W-:Y:S01]  /*a8f0*/  LOP3.LUT P0, RZ, R0, 0x1f, RZ, 0xc0, !PT ;  /* 0x0000001f00ff7812 */ /* 0x000fe2000780c0ff */
[----:B------:R-:W-:Y:S01]  /*a900*/  UMOV UR4, 0xffffffff ;  /* 0xffffffff00047882 */ /* 0x000fe20000000000 */
[----:B------:R-:W-:Y:S01]  /*a910*/  P2R R0, PR, RZ, 0x2 ;  /* 0x00000002ff007803 */ /* 0x000fe20000000000 */
[----:B------:R-:W-:Y:S01]  /*a920*/  BSSY B7, `(.L_x_183) ;  /* 0x00000ea000077945 */ /* 0x000fe20003800000 */
[----:B------:R-:W-:Y:S01]  /*a930*/  ISETP.NE.OR P0, PT, R31, RZ, !P0 ;  /* 0x000000ff1f00720c */ /* 0x000fe20004705670 */
[----:B------:R-:W-:Y:S01]  /*a940*/  USHF.L.U32 UR4, UR4, UR41, URZ ;  /* 0x0000002904047299 */ /* 0x000fe2000800063f */
[----:B------:R-:W-:Y:S01]  /*a950*/  IMAD.MOV.U32 R23, RZ, RZ, 0x1 ;  /* 0x00000001ff177424 */ /* 0x000fe200078e00ff */
[----:B------:R-:W-:Y:S01]  /*a960*/  LOP3.LUT R25, R18, 0x2, RZ, 0xfc, !PT ;  /* 0x0000000212197812 */ /* 0x000fe200078efcff */
[----:B------:R-:W-:Y:S01]  /*a970*/  IMAD.MOV.U32 R26, RZ, RZ, 0x1 ;  /* 0x00000001ff1a7424 */ /* 0x000fe200078e00ff */
[----:B------:R-:W-:Y:S01]  /*a980*/  P2R R32, PR, RZ, 0x1 ;  /* 0x00000001ff207803 */ /* 0x000fe20000000000 */
[----:B------:R-:W-:Y:S01]  /*a990*/  IMAD.MOV.U32 R27, RZ, RZ, RZ ;  /* 0x000000ffff1b7224 */ /* 0x000fe200078e00ff */
[----:B------:R-:W-:Y:S01]  /*a9a0*/  ULDC UR40, c[0x0][0x600] ;  /* 0x0001800000287ab9 */ /* 0x000fe20000000800 */
[----:B------:R-:W-:Y:S01]  /*a9b0*/  UMOV UR5, 0x1 ;  /* 0x0000000100057882 */ /* 0x000fe20000000000 */
[----:B------:R-:W-:-:S02]  /*a9c0*/  UIADD3 UR40, UR40, -0x1, URZ ;  /* 0xffffffff28287890 */ /* 0x000fc4000fffe03f */
[----:B------:R-:W-:Y:S02]  /*a9d0*/  USHF.L.U32 UR41, UR5, UR41, URZ ;  /* 0x0000002905297299 */ /* 0x000fe4000800063f */
[----:B------:R-:W-:Y:S01]  /*a9e0*/  ULOP3.LUT UR43, URZ, UR4, URZ, 0x33, !UPT ;  /* 0x000000043f2b7292 */ /* 0x000fe2000f8e333f */
[----:B------:R-:W-:Y:S01]  /*a9f0*/  ULDC.64 UR36, c[0x0][0x198] ;  /* 0x0000660000247ab9 */ /* 0x000fe20000000a00 */
[----:B0-----:R-:W-:-:S05]  /*aa00*/  VIADD R3, R3, 0x7f ;  /* 0x0000007f03037836 */ /* 0x001fca0000000000 */
[----:B------:R-:W-:-:S04]  /*aa10*/  SHF.R.S32.HI R0, RZ, 0x1f, R3 ;  /* 0x0000001fff007819 */ /* 0x000fc80000011403 */
[----:B------:R-:W-:-:S04]  /*aa20*/  LEA.HI R0, R0, R3, RZ, 0x7 ;  /* 0x0000000300007211 */ /* 0x000fc800078f38ff */
[----:B------:R-:W-:-:S05]  /*aa30*/  SHF.R.S32.HI R24, RZ, 0x7, R0 ;  /* 0x00000007ff187819 */ /* 0x000fca0000011400 */
[----:B------:R-:W-:-:S07]  /*aa40*/  VIADD R22, R24, 0x1 ;  /* 0x0000000118167836 */ /* 0x000fce0000000000 */
.L_x_197:
[----:B------:R-:W-:-:S03]  /*aa50*/  UMOV UR4, 0xffffffff ;  /* 0xffffffff00047882 */ /* 0x000fc60000000000 */
[----:B------:R-:W-:Y:S05]  /*aa60*/  BRA.DIV UR4, `(.L_x_184) ;  /* 0x0000001604187947 */ /* 0x000fea000b800000 */
[----:B------:R-:W-:-:S13]  /*aa70*/  ELECT P6, URZ, PT ;  /* 0x00000000003f782f */ /* 0x000fda00038c0000 */
.L_x_219:
[----:B------:R-:W-:Y:S04]  /*aa80*/  BSSY B6, `(.L_x_185) ;  /* 0x0000060000067945 */ /* 0x000fe80003800000 */
[----:B------:R-:W-:Y:S05]  /*aa90*/  @!P6 BRA `(.L_x_186) ;  /* 0x000000040078e947 */ /* 0x000fea0003800000 */
[----:B------:R-:W0:Y:S01]  /*aaa0*/  S2R R0, SR_CgaCtaId ;  /* 0x0000000000007919 */ /* 0x000e220000008800 */
[----:B------:R-:W-:-:S04]  /*aab0*/  MOV R19, 0x400 ;  /* 0x0000040000137802 */ /* 0x000fc80000000f00 */
[----:B0-----:R-:W-:-:S05]  /*aac0*/  LEA R19, R0, R19, 0x18 ;  /* 0x0000001300137211 */ /* 0x001fca00078ec0ff */
[----:B------:R-:W-:-:S05]  /*aad0*/  VIADD R0, R19, 0x800 ;  /* 0x0000080013007836 */ /* 0x000fca0000000000 */
[----:B------:R-:W-:-:S13]  /*aae0*/  LOP3.LUT P0, RZ, R0, 0x3ff, RZ, 0xc0, !PT ;  /* 0x000003ff00ff7812 */ /* 0x000fda000780c0ff */
[----:B------:R-:W-:Y:S05]  /*aaf0*/  @!P0 BRA `(.L_x_187) ;  /* 0x0000000000408947 */ /* 0x000fea0003800000 */
[----:B------:R-:W-:Y:S01]  /*ab00*/  MOV R14, 0x0 ;  /* 0x00000000000e7802 */ /* 0x000fe20000000f00 */
[----:B------:R-:W-:Y:S01]  /*ab10*/  ULDC.64 UR4, c[0x4][0x70] ;  /* 0x01001c0000047ab9 */ /* 0x000fe20000000a00 */
[----:B------:R-:W-:Y:S01]  /*ab20*/  ULDC.64 UR6, c[0x4][0x8] ;  /* 0x0100020000067ab9 */ /* 0x000fe20000000a00 */
[----:B------:R-:W-:Y:S02]  /*ab30*/  IMAD.U32 R4, RZ, RZ, UR4 ;  /* 0x00000004ff047e24 */ /* 0x000fe4000f8e00ff */
[----:B------:R-:W-:Y:S01]  /*ab40*/  IMAD.U32 R5, RZ, RZ, UR5 ;  /* 0x00000005ff057e24 */ /* 0x000fe2000f8e00ff */
[----:B------:R-:W0:Y:S01]  /*ab50*/  LDC.64 R14, c[0x4][R14] ;  /* 0x010000000e0e7b82 */ /* 0x000e220000000a00 */
[----:B------:R-:W-:Y:S01]  /*ab60*/  ULDC.64 UR4, c[0x4][0x78] ;  /* 0x01001e0000047ab9 */ /* 0x000fe20000000a00 */
[----:B------:R-:W-:Y:S02]  /*ab70*/  IMAD.U32 R10, RZ, RZ, UR6 ;  /* 0x00000006ff0a7e24 */ /* 0x000fe4000f8e00ff */
[----:B------:R-:W-:-:S02]  /*ab80*/  IMAD.U32 R6, RZ, RZ, UR4 ;  /* 0x00000004ff067e24 */ /* 0x000fc4000f8e00ff */
[----:B------:R-:W-:Y:S02]  /*ab90*/  IMAD.U32 R7, RZ, RZ, UR5 ;  /* 0x00000005ff077e24 */ /* 0x000fe4000f8e00ff */
[----:B------:R-:W-:Y:S02]  /*aba0*/  IMAD.U32 R11, RZ, RZ, UR7 ;  /* 0x00000007ff0b7e24 */ /* 0x000fe4000f8e00ff */
[----:B------:R-:W-:Y:S02]  /*abb0*/  IMAD.MOV.U32 R8, RZ, RZ, 0x70 ;  /* 0x00000070ff087424 */ /* 0x000fe400078e00ff */
[----:B------:R-:W-:Y:S02]  /*abc0*/  IMAD.MOV.U32 R12, RZ, RZ, 0x1 ;  /* 0x00000001ff0c7424 */ /* 0x000fe400078e00ff */
[----:B------:R-:W-:-:S07]  /*abd0*/  IMAD.MOV.U32 R13, RZ, RZ, RZ ;  /* 0x000000ffff0d7224 */ /* 0x000fce00078e00ff */
[----:B------:R-:W-:-:S07]  /*abe0*/  LEPC R20, `(.L_x_187) ;  /* 0x000000001014794e */ /* 0x000fce0000000000 */
[----:B0-----:R-:W-:Y:S05]  /*abf0*/  CALL.ABS.NOINC R14 ;  /* 0x000000000e007343 */ /* 0x001fea0003c00000 */
.L_x_187:
        /* <DEDUP_REMOVED lines=19> */
.L_x_188:
[----:B------:R-:W0:Y:S02]  /*ad30*/  LDC R0, c[0x0][0x28c] ;  /* 0x0000a300ff007b82 */ /* 0x000e240000000800 */
[----:B0-----:R-:W-:-:S13]  /*ad40*/  ISETP.GE.AND P0, PT, R0, 0x1, PT ;  /* 0x000000010000780c */ /* 0x001fda0003f06270 */
[----:B------:R-:W-:Y:S05]  /*ad50*/  @!P0 BRA `(.L_x_186) ;  /* 0x0000000000c88947 */ /* 0x000fea0003800000 */
[----:B------:R-:W-:Y:S02]  /*ad60*/  IMAD.SHL.U32 R29, R29, 0x80, RZ ;  /* 0x000000801d1d7824 */ /* 0x000fe400078e00ff */
[----:B------:R-:W-:Y:S02]  /*ad70*/  IMAD.SHL.U32 R30, R30, 0x80, RZ ;  /* 0x000000801e1e7824 */ /* 0x000fe400078e00ff */
[----:B------:R-:W-:Y:S02]  /*ad80*/  IMAD.MOV.U32 R7, RZ, RZ, RZ ;  /* 0x000000ffff077224 */ /* 0x000fe400078e00ff */
[----:B------:R-:W-:Y:S02]  /*ad90*/  IMAD.MOV.U32 R0, RZ, RZ, R22 ;  /* 0x000000ffff007224 */ /* 0x000fe400078e0016 */
[----:B------:R-:W-:Y:S02]  /*ada0*/  IMAD.MOV.U32 R3, RZ, RZ, R26 ;  /* 0x000000ffff037224 */ /* 0x000fe400078e001a */
[----:B------:R-:W-:-:S07]  /*adb0*/  IMAD.MOV.U32 R4, RZ, RZ, R27 ;  /* 0x000000ffff047224 */ /* 0x000fce00078e001b */
.L_x_192:
[----:B------:R-:W-:Y:S01]  /*adc0*/  IMAD R8, R4, 0x8, R19 ;  /* 0x0000000804087824 */ /* 0x000fe200078e0213 */
[----:B------:R-:W-:Y:S02]  /*add0*/  SHF.L.U32 R5, R3, 0x1f, RZ ;  /* 0x0000001f03057819 */ /* 0x000fe400000006ff */
[----:B------:R-:W-:Y:S02]  /*ade0*/  ISETP.NE.AND P1, PT, R31, RZ, PT ;  /* 0x000000ff1f00720c */ /* 0x000fe40003f25270 */
[----:B------:R-:W0:Y:S11]  /*adf0*/  SYNCS.PHASECHK.TRANS64.TRYWAIT P0, [R8+URZ+0x38], R5 ;  /* 0x00003805080075a7 */ /* 0x000e36000800017f */
[----:B------:R-:W1:Y:S01]  /*ae00*/  @!P1 LDC R6, c[0x0][0x500] ;  /* 0x00014000ff069b82 */ /* 0x000e620000000800 */
[----:B0-----:R-:W-:Y:S05]  /*ae10*/  @!P0 BRA `(.L_x_189) ;  /* 0x00000010004c8947 */ /* 0x001fea0003800000 */
.L_x_220:
[----:B------:R-:W-:Y:S02]  /*ae20*/  ISETP.NE.AND P0, PT, R31, RZ, PT ;  /* 0x000000ff1f00720c */ /* 0x000fe40003f05270 */
[----:B0-----:R-:W-:-:S11]  /*ae30*/  PRMT R5, R25, 0x9910, RZ ;  /* 0x0000991019057816 */ /* 0x001fd600000000ff */
[----:B-1----:R0:W-:Y:S01]  /*ae40*/  @!P0 SYNCS.ARRIVE.TRANS64 RZ, [R8+URZ], R6 ;  /* 0x0000000608ff89a7 */ /* 0x0021e2000800003f */
[----:B------:R-:W-:-:S13]  /*ae50*/  ISETP.NE.AND P0, PT, R5, 0x2, PT ;  /* 0x000000020500780c */ /* 0x000fda0003f05270 */
[----:B0-----:R-:W-:Y:S05]  /*ae60*/  @P0 BRA `(.L_x_190) ;  /* 0x0000000000040947 */ /* 0x001fea0003800000 */
[----:B------:R-:W-:Y:S01]  /*ae70*/  BPT.TRAP 0x1 ;  /* 0x000000040000795c */ /* 0x000fe20000300000 */
.L_x_190:
[----:B------:R-:W-:-:S13]  /*ae80*/  ISETP.NE.AND P0, PT, R32, RZ, PT ;  /* 0x000000ff2000720c */ /* 0x000fda0003f05270 */
[----:B------:R-:W-:Y:S05]  /*ae90*/  @P0 BRA `(.L_x_191) ;  /* 0x0000000000040947 */ /* 0x000fea0003800000 */
[----:B------:R-:W-:Y:S01]  /*aea0*/  BPT.TRAP 0x1 ;  /* 0x000000040000795c */ /* 0x000fe20000300000 */
.L_x_191:
[----:B------:R-:W-:Y:S01]  /*aeb0*/  IMAD R5, R4, 0x4000, R19 ;  /* 0x0000400004057824 */ /* 0x000fe200078e0213 */
[----:B------:R-:W-:Y:S01]  /*aec0*/  R2UR UR9, R8 ;  /* 0x00000000080972ca */ /* 0x000fe200000e0000 */
[----:B------:R-:W-:Y:S01]  /*aed0*/  VIADD R0, R0, 0xffffffff ;  /* 0xffffffff00007836 */ /* 0x000fe20000000000 */
[----:B------:R-:W-:Y:S01]  /*aee0*/  UIADD3 UR4, UP0, UR36, 0xf0, URZ ;  /* 0x000000f024047890 */ /* 0x000fe2000ff1e03f */
[----:B------:R-:W-:Y:S01]  /*aef0*/  R2UR UR10, R30 ;  /* 0x000000001e0a72ca */ /* 0x000fe200000e0000 */
[----:B------:R-:W-:Y:S01]  /*af00*/  UIADD3 UR16, UP1, UR36, 0x1f0, URZ ;  /* 0x000001f024107890 */ /* 0x000fe2000ff3e03f */
[----:B------:R-:W-:Y:S01]  /*af10*/  R2UR UR8, R5 ;  /* 0x00000000050872ca */ /* 0x000fe200000e0000 */
[----:B------:R-:W-:Y:S01]  /*af20*/  UIADD3.X UR5, URZ, UR37, URZ, UP0, !UPT ;  /* 0x000000253f057290 */ /* 0x000fe200087fe43f */
[----:B------:R-:W-:Y:S01]  /*af30*/  R2UR UR11, R7 ;  /* 0x00000000070b72ca */ /* 0x000fe200000e0000 */
[----:B------:R-:W-:Y:S01]  /*af40*/  VIADD R4, R4, 0x1 ;  /* 0x0000000104047836 */ /* 0x000fe20000000000 */
[----:B------:R-:W-:Y:S01]  /*af50*/  R2UR UR12, R28 ;  /* 0x000000001c0c72ca */ /* 0x000fe200000e0000 */
[----:B------:R-:W-:Y:S01]  /*af60*/  UIADD3.X UR17, URZ, UR37, URZ, UP1, !UPT ;  /* 0x000000253f117290 */ /* 0x000fe20008ffe43f */
[----:B------:R-:W-:Y:S01]  /*af70*/  R2UR UR15, R29 ;  /* 0x000000001d0f72ca */ /* 0x000fe200000e0000 */
[----:B------:R-:W-:Y:S01]  /*af80*/  UMOV UR6, 0x0 ;  /* 0x0000000000067882 */ /* 0x000fe20000000000 */
[----:B------:R-:W-:Y:S01]  /*af90*/  ISETP.GT.AND P1, PT, R0, 0x1, PT ;  /* 0x000000010000780c */ /* 0x000fe20003f24270 */
[----:B------:R-:W-:Y:S01]  /*afa0*/  UMOV UR7, 0x10000000 ;  /* 0x1000000000077882 */ /* 0x000fe20000000000 */
[----:B------:R-:W-:Y:S01]  /*afb0*/  ISETP.NE.AND P0, PT, R4, 0x7, PT ;  /* 0x000000070400780c */ /* 0x000fe20003f05270 */
[----:B------:R-:W-:-:S02]  /*afc0*/  VIADD R7, R7, 0x80 ;  /* 0x0000008007077836 */ /* 0x000fc40000000000 */
[----:B------:R-:W-:Y:S01]  /*afd0*/  UIADD3 UR13, UR8, 0x800, URZ ;  /* 0x00000800080d7890 */ /* 0x000fe2000fffe03f */
[----:B------:R-:W-:Y:S01]  /*afe0*/  SEL R6, RZ, 0x1, P0 ;  /* 0x00000001ff067807 */ /* 0x000fe20000000000 */
[----:B------:R-:W-:Y:S01]  /*aff0*/  UIADD3 UR14, UR8, 0x1c800, URZ ;  /* 0x0001c800080e7890 */ /* 0x000fe2000fffe03f */
[----:B------:R-:W-:Y:S02]  /*b000*/  SEL R4, R4, RZ, P0 ;  /* 0x000000ff04047207 */ /* 0x000fe40000000000 */
[----:B------:R-:W-:Y:S02]  /*b010*/  LOP3.LUT R3, R3, R6, RZ, 0x3c, !PT ;  /* 0x0000000603037212 */ /* 0x000fe400078e3cff */
[----:B------:R-:W-:Y:S02]  /*b020*/  UMOV UR8, UR13 ;  /* 0x0000000d00087c82 */ /* 0x000fe40008000000 */
[----:B------:R0:W-:Y:S02]  /*b030*/  UTMALDG.3D [UR8], [UR4], desc[UR6] ;  /* 0x00000608040075b4 */ /* 0x0001e40008011000 */
[----:B0-----:R-:W-:Y:S01]  /*b040*/  UMOV UR8, UR14 ;  /* 0x0000000e00087c82 */ /* 0x001fe20008000000 */
[----:B------:R-:W-:-:S02]  /*b050*/  UMOV UR10, UR15 ;  /* 0x0000000f000a7c82 */ /* 0x000fc40008000000 */
[----:B------:R0:W-:Y:S02]  /*b060*/  UTMALDG.3D [UR8], [UR16], desc[UR6] ;  /* 0x00000608100075b4 */ /* 0x0001e40008011000 */
[----:B0-----:R-:W-:Y:S05]  /*b070*/  @P1 BRA `(.L_x_192) ;  /* 0xfffffffc00501947 */ /* 0x001fea000383ffff */
.L_x_186:
[----:B------:R-:W-:Y:S05]  /*b080*/  BSYNC B6 ;  /* 0x0000000000067941 */ /* 0x000fea0003800000 */
.L_x_185:
[----:B------:R-:W-:Y:S01]  /*b090*/  LOP3.LUT P2, RZ, R23, 0xff, RZ, 0xc0, !PT ;  /* 0x000000ff17ff7812 */ /* 0x000fe2000784c0ff */
[C---:B------:R-:W-:Y:S01]  /*b0a0*/  IMAD.IADD R0, R24.reuse, 0x1, R27 ;  /* 0x0000000118007824 */ /* 0x040fe200078e021b */
[----:B------:R-:W-:Y:S01]  /*b0b0*/  ULDC.64 UR4, c[0x0][0x650] ;  /* 0x0001940000047ab9 */ /* 0x000fe20000000a00 */
[----:B------:R-:W-:Y:S01]  /*b0c0*/  ISETP.GE.U32.AND P1, PT, R24, 0x7, PT ;  /* 0x000000071800780c */ /* 0x000fe20003f26070 */
[----:B------:R-:W-:Y:S01]  /*b0d0*/  BSSY B0, `(.L_x_193) ;  /* 0x000006c000007945 */ /* 0x000fe20003800000 */
[C---:B------:R-:W-:Y:S01]  /*b0e0*/  IMAD.WIDE.U32 R4, R0.reuse, 0x24924925, RZ ;  /* 0x2492492500047825 */ /* 0x040fe200078e00ff */
[C---:B------:R-:W-:Y:S02]  /*b0f0*/  ISETP.GT.U32.AND P0, PT, R0.reuse, 0x6, PT ;  /* 0x000000060000780c */ /* 0x040fe40003f04070 */
[----:B------:R-:W-:Y:S01]  /*b100*/  PRMT R23, RZ, 0x7610, R23 ;  /* 0x00007610ff177816 */ /* 0x000fe20000000017 */
[----:B------:R-:W-:Y:S01]  /*b110*/  IMAD.IADD R4, R0, 0x1, -R5 ;  /* 0x0000000100047824 */ /* 0x000fe200078e0a05 */
[----:B------:R-:W-:Y:S01]  /*b120*/  ISETP.LT.U32.AND P0, PT, R24, 0x7, P0 ;  /* 0x000000071800780c */ /* 0x000fe20000701070 */
[----:B------:R-:W-:-:S02]  /*b130*/  IMAD.MOV.U32 R30, RZ, RZ, -0x1 ;  /* 0xffffffffff1e7424 */ /* 0x000fc400078e00ff */
[----:B------:R-:W0:Y:S01]  /*b140*/  @P2 S2R R6, SR_CgaCtaId ;  /* 0x0000000000062919 */ /* 0x000e220000008800 */
[----:B------:R-:W-:Y:S01]  /*b150*/  @P2 MOV R3, 0x400 ;  /* 0x0000040000032802 */ /* 0x000fe20000000f00 */
[----:B------:R-:W-:Y:S01]  /*b160*/  IMAD.MOV.U32 R29, RZ, RZ, -0x1 ;  /* 0xffffffffff1d7424 */ /* 0x000fe200078e00ff */
[----:B------:R-:W-:Y:S01]  /*b170*/  LEA.HI R4, R4, R5, RZ, 0x1f ;  /* 0x0000000504047211 */ /* 0x000fe200078ff8ff */
[----:B------:R-:W-:-:S03]  /*b180*/  IMAD.MOV.U32 R28, RZ, RZ, -0x1 ;  /* 0xffffffffff1c7424 */ /* 0x000fc600078e00ff */
[----:B------:R-:W-:Y:S02]  /*b190*/  SHF.R.U32.HI R27, RZ, 0x2, R4 ;  /* 0x00000002ff1b7819 */ /* 0x000fe40000011604 */
[----:B0-----:R-:W-:Y:S02]  /*b1a0*/  @P2 LEA R6, R6, R3, 0x18 ;  /* 0x0000000306062211 */ /* 0x001fe400078ec0ff */
[----:B------:R-:W-:Y:S02]  /*b1b0*/  SEL R3, RZ, 0x1, !P0 ;  /* 0x00000001ff037807 */ /* 0x000fe40004000000 */
[----:B------:R-:W-:Y:S01]  /*b1c0*/  IADD3 R16, P0, R16, UR38, RZ ;  /* 0x0000002610107c10 */ /* 0x000fe2000ff1e0ff */
[----:B------:R0:W-:Y:S01]  /*b1d0*/  @P2 SYNCS.ARRIVE.TRANS64.A1T0 RZ, [R6+URZ+0x88], RZ ;  /* 0x000088ff06ff29a7 */ /* 0x0001e2000810003f */
[----:B------:R-:W-:Y:S02]  /*b1e0*/  LOP3.LUT R26, R26, R3, RZ, 0x3c, !PT ;  /* 0x000000031a1a7212 */ /* 0x000fe400078e3cff */
[----:B------:R-:W-:-:S02]  /*b1f0*/  IADD3.X R17, R17, UR42, RZ, P0, !PT ;  /* 0x0000002a11117c10 */ /* 0x000fc400087fe4ff */
[----:B------:R-:W-:Y:S02]  /*b200*/  ISETP.GE.U32.AND P0, PT, R16, UR4, PT ;  /* 0x0000000410007c0c */ /* 0x000fe4000bf06070 */
[----:B------:R-:W-:Y:S01]  /*b210*/  @P1 LOP3.LUT R26, R26, 0x1, R27, 0x78, !PT ;  /* 0x000000011a1a1812 */ /* 0x000fe200078e781b */
[--C-:B------:R-:W-:Y:S01]  /*b220*/  IMAD R27, R27, -0x7, R0.reuse ;  /* 0xfffffff91b1b7824 */ /* 0x100fe200078e0200 */
[----:B------:R-:W-:Y:S02]  /*b230*/  ISETP.GE.U32.AND.EX P0, PT, R17, UR5, PT, P0 ;  /* 0x0000000511007c0c */ /* 0x000fe4000bf06100 */
[----:B------:R-:W-:-:S11]  /*b240*/  PRMT R0, RZ, 0x7610, R0 ;  /* 0x00007610ff007816 */ /* 0x000fd60000000000 */
[----:B0-----:R-:W-:Y:S05]  /*b250*/  @P0 BRA `(.L_x_194) ;  /* 0x00000004004c0947 */ /* 0x001fea0003800000 */
[----:B------:R-:W-:Y:S01]  /*b260*/  ULDC.64 UR4, c[0x0][0x628] ;  /* 0x00018a0000047ab9 */ /* 0x000fe20000000a00 */
[----:B------:R-:W0:Y:S01]  /*b270*/  S2R R10, SR_CTAID.X ;  /* 0x00000000000a7919 */ /* 0x000e220000002500 */
[----:B------:R-:W-:Y:S01]  /*b280*/  ISETP.NE.U32.AND P0, PT, RZ, UR4, PT ;  /* 0x00000004ff007c0c */ /* 0x000fe2000bf05070 */
[----:B------:R-:W-:Y:S01]  /*b290*/  ULDC UR7, c[0x0][0x630] ;  /* 0x00018c0000077ab9 */ /* 0x000fe20000000800 */
[----:B------:R-:W-:Y:S01]  /*b2a0*/  IMAD.MOV.U32 R4, RZ, RZ, R16 ;  /* 0x000000ffff047224 */ /* 0x000fe200078e0010 */
[----:B------:R-:W1:Y:S01]  /*b2b0*/  S2R R0, SR_CTAID.Y ;  /* 0x0000000000007919 */ /* 0x000e620000002600 */
[----:B------:R-:W-:Y:S01]  /*b2c0*/  ISETP.NE.AND.EX P0, PT, RZ, UR5, PT, P0 ;  /* 0x00000005ff007c0c */ /* 0x000fe2000bf05300 */
[----:B------:R-:W-:-:S12]  /*b2d0*/  IMAD.MOV.U32 R5, RZ, RZ, R17 ;  /* 0x000000ffff057224 */ /* 0x000fd800078e0011 */
[----:B------:R-:W-:Y:S05]  /*b2e0*/  @!P0 BRA `(.L_x_195) ;  /* 0x0000000000288947 */ /* 0x000fea0003800000 */
[----:B------:R-:W-:Y:S02]  /*b2f0*/  ULDC UR6, c[0x0][0x634] ;  /* 0x00018d0000067ab9 */ /* 0x000fe40000000800 */
[----:B------:R-:W-:-:S05]  /*b300*/  IADD3 R9, P0, R16, UR6, RZ ;  /* 0x0000000610097c10 */ /* 0x000fca000ff1e0ff */
[----:B------:R-:W-:-:S04]  /*b310*/  IMAD.X R3, RZ, RZ, R17, P0 ;  /* 0x000000ffff037224 */ /* 0x000fc800000e0611 */
[----:B------:R-:W-:-:S04]  /*b320*/  IMAD.WIDE.U32 R6, R3, UR4, RZ ;  /* 0x0000000403067c25 */ /* 0x000fc8000f8e00ff */
[----:B------:R-:W-:-:S04]  /*b330*/  IMAD.WIDE.U32 R6, P0, R9, UR5, R6 ;  /* 0x0000000509067c25 */ /* 0x000fc8000f800006 */
[----:B------:R-:W-:-:S04]  /*b340*/  IMAD.WIDE.U32 R8, R9, UR4, RZ ;  /* 0x0000000409087c25 */ /* 0x000fc8000f8e00ff */
[----:B------:R-:W-:Y:S01]  /*b350*/  IMAD.X R5, RZ, RZ, RZ, P0 ;  /* 0x000000ffff057224 */ /* 0x000fe200000e06ff */
[----:B------:R-:W-:Y:S01]  /*b360*/  IADD3 RZ, P0, R9, R6, RZ ;  /* 0x0000000609ff7210 */ /* 0x000fe20007f1e0ff */
[----:B------:R-:W-:-:S04]  /*b370*/  IMAD.MOV.U32 R4, RZ, RZ, R7 ;  /* 0x000000ffff047224 */ /* 0x000fc800078e0007 */
[----:B------:R-:W-:-:S08]  /*b380*/  IMAD.WIDE.U32.X R4, R3, UR5, R4, P0 ;  /* 0x0000000503047c25 */ /* 0x000fd000080e0404 */
.L_x_195:
[--C-:B------:R-:W-:Y:S01]  /*b390*/  SHF.R.U64 R28, R4, UR7, R5.reuse ;  /* 0x00000007041c7c19 */ /* 0x100fe20008001205 */
[----:B------:R-:W-:Y:S01]  /*b3a0*/  ULDC.64 UR4, c[0x0][0x620] ;  /* 0x0001880000047ab9 */ /* 0x000fe20000000a00 */
[----:B------:R-:W-:Y:S01]  /*b3b0*/  SHF.R.U32.HI R3, RZ, UR7, R5 ;  /* 0x00000007ff037c19 */ /* 0x000fe20008011605 */
[----:B------:R-:W2:Y:S01]  /*b3c0*/  LDC R15, c[0x0][0x144] ;  /* 0x00005100ff0f7b82 */ /* 0x000ea20000000800 */
[----:B------:R-:W-:Y:S01]  /*b3d0*/  IADD3 R6, P0, RZ, -R28, RZ ;  /* 0x8000001cff067210 */ /* 0x000fe20007f1e0ff */
[----:B------:R-:W-:Y:S01]  /*b3e0*/  ULDC.64 UR8, c[0x0][0x640] ;  /* 0x0001900000087ab9 */ /* 0x000fe20000000a00 */
[----:B0-----:R-:W-:Y:S01]  /*b3f0*/  I2FP.F32.U32 R7, R10 ;  /* 0x0000000a00077245 */ /* 0x001fe20000201000 */
[----:B------:R-:W-:Y:S02]  /*b400*/  ULDC UR6, c[0x0][0x608] ;  /* 0x0001820000067ab9 */ /* 0x000fe40000000800 */
[----:B------:R-:W-:Y:S01]  /*b410*/  IMAD.X R3, RZ, RZ, ~R3, P0 ;  /* 0x000000ffff037224 */ /* 0x000fe200000e0e03 */
[----:B------:R-:W-:Y:S01]  /*b420*/  ISETP.NE.U32.AND P0, PT, RZ, UR8, PT ;  /* 0x00000008ff007c0c */ /* 0x000fe2000bf05070 */
[----:B------:R-:W-:Y:S01]  /*b430*/  IMAD.WIDE.U32 R4, R6, UR4, R16 ;  /* 0x0000000406047c25 */ /* 0x000fe2000f8e0010 */
[----:B------:R-:W0:Y:S02]  /*b440*/  LDC R9, c[0x0][0x148] ;  /* 0x00005200ff097b82 */ /* 0x000e240000000800 */
[----:B------:R-:W-:Y:S01]  /*b450*/  ISETP.NE.AND.EX P0, PT, RZ, UR9, PT, P0 ;  /* 0x00000009ff007c0c */ /* 0x000fe2000bf05300 */
[----:B------:R-:W-:Y:S01]  /*b460*/  IMAD R3, R3, UR4, RZ ;  /* 0x0000000403037c24 */ /* 0x000fe2000f8e02ff */
[----:B------:R-:W-:-:S02]  /*b470*/  ULDC UR4, c[0x0][0x150] ;  /* 0x0000540000047ab9 */ /* 0x000fc40000000800 */
[----:B------:R-:W-:Y:S01]  /*b480*/  FMUL R7, R7, UR4 ;  /* 0x0000000407077c20 */ /* 0x000fe20008400000 */
[----:B------:R-:W-:Y:S01]  /*b490*/  IMAD R3, R6, UR5, R3 ;  /* 0x0000000506037c24 */ /* 0x000fe2000f8e0203 */
[----:B------:R-:W-:Y:S01]  /*b4a0*/  ULDC UR4, c[0x0][0x618] ;  /* 0x0001860000047ab9 */ /* 0x000fe20000000800 */
[----:B------:R-:W-:Y:S02]  /*b4b0*/  ULDC UR5, c[0x0][0x154] ;  /* 0x0000550000057ab9 */ /* 0x000fe40000000800 */
[----:B------:R-:W-:Y:S01]  /*b4c0*/  IMAD.IADD R5, R5, 0x1, R3 ;  /* 0x0000000105057824 */ /* 0x000fe200078e0203 */
[----:B------:R-:W3:Y:S04]  /*b4d0*/  F2I.U32.TRUNC.NTZ R7, R7 ;  /* 0x0000000700077305 */ /* 0x000ee8000020f000 */
[----:B------:R-:W-:-:S02]  /*b4e0*/  SHF.R.U64 R3, R4, UR4, R5 ;  /* 0x0000000404037c19 */ /* 0x000fc40008001205 */
[----:B-1----:R-:W-:-:S05]  /*b4f0*/  I2FP.F32.U32 R4, R0 ;  /* 0x0000000000047245 */ /* 0x002fca0000201000 */
[----:B------:R-:W-:Y:S01]  /*b500*/  FMUL R12, R4, UR5 ;  /* 0x00000005040c7c20 */ /* 0x000fe20008400000 */
[----:B------:R-:W-:Y:S01]  /*b510*/  SHF.R.U32.HI R4, RZ, UR4, R5 ;  /* 0x00000004ff047c19 */ /* 0x000fe20008011605 */
[----:B------:R-:W-:Y:S01]  /*b520*/  ULDC UR4, c[0x0][0x658] ;  /* 0x0001960000047ab9 */ /* 0x000fe20000000800 */
[----:B---3--:R-:W-:Y:S02]  /*b530*/  IMAD.MOV R7, RZ, RZ, -R7 ;  /* 0x000000ffff077224 */ /* 0x008fe400078e0a07 */
[--C-:B------:R-:W-:Y:S01]  /*b540*/  SHF.R.U64 R11, R3, UR6, R4.reuse ;  /* 0x00000006030b7c19 */ /* 0x100fe20008001204 */
[----:B------:R-:W1:Y:S01]  /*b550*/  F2I.U32.TRUNC.NTZ R12, R12 ;  /* 0x0000000c000c7305 */ /* 0x000e62000020f000 */
[----:B------:R-:W-:Y:S01]  /*b560*/  SHF.R.U32.HI R4, RZ, UR6, R4 ;  /* 0x00000006ff047c19 */ /* 0x000fe20008011604 */
[----:B--2---:R-:W-:-:S03]  /*b570*/  IMAD R10, R15, R7, R10 ;  /* 0x000000070f0a7224 */ /* 0x004fc600078e020a */
[--C-:B------:R-:W-:Y:S02]  /*b580*/  SHF.R.U64 R8, R11, UR4, R4.reuse ;  /* 0x000000040b087c19 */ /* 0x100fe40008001204 */
[----:B------:R-:W-:-:S03]  /*b590*/  SHF.R.U32.HI R13, RZ, UR4, R4 ;  /* 0x00000004ff0d7c19 */ /* 0x000fc60008011604 */
[----:B------:R-:W-:Y:S02]  /*b5a0*/  IMAD.MOV.U32 R4, RZ, RZ, R8 ;  /* 0x000000ffff047224 */ /* 0x000fe400078e0008 */
[----:B------:R-:W-:Y:S01]  /*b5b0*/  IMAD.MOV.U32 R5, RZ, RZ, R13 ;  /* 0x000000ffff057224 */ /* 0x000fe200078e000d */
[----:B01----:R-:W-:Y:S06]  /*b5c0*/  @!P0 BRA `(.L_x_196) ;  /* 0x0000000000288947 */ /* 0x003fec0003800000 */
[----:B------:R-:W-:Y:S02]  /*b5d0*/  ULDC UR4, c[0x0][0x64c] ;  /* 0x0001930000047ab9 */ /* 0x000fe40000000800 */
[----:B------:R-:W-:-:S05]  /*b5e0*/  IADD3 R5, P0, R8, UR4, RZ ;  /* 0x0000000408057c10 */ /* 0x000fca000ff1e0ff */
[----:B------:R-:W-:-:S04]  /*b5f0*/  IMAD.X R13, RZ, RZ, R13, P0 ;  /* 0x000000ffff0d7224 */ /* 0x000fc800000e060d */
[----:B------:R-:W-:-:S04]  /*b600*/  IMAD.WIDE.U32 R6, R13, UR8, RZ ;  /* 0x000000080d067c25 */ /* 0x000fc8000f8e00ff */
[----:B------:R-:W-:-:S04]  /*b610*/  IMAD.WIDE.U32 R6, P0, R5, UR9, R6 ;  /* 0x0000000905067c25 */ /* 0x000fc8000f800006 */
[----:B------:R-:W-:-:S04]  /*b620*/  IMAD.WIDE.U32 R4, R5, UR8, RZ ;  /* 0x0000000805047c25 */ /* 0x000fc8000f8e00ff */
[----:B------:R-:W-:Y:S01]  /*b630*/  IMAD.MOV.U32 R4, RZ, RZ, R7 ;  /* 0x000000ffff047224 */ /* 0x000fe200078e0007 */
[----:B------:R-:W-:Y:S01]  /*b640*/  IADD3 RZ, P1, R5, R6, RZ ;  /* 0x0000000605ff7210 */ /* 0x000fe20007f3e0ff */
[----:B------:R-:W-:-:S04]  /*b650*/  IMAD.X R5, RZ, RZ, RZ, P0 ;  /* 0x000000ffff057224 */ /* 0x000fc800000e06ff */
[----:B------:R-:W-:-:S08]  /*b660*/  IMAD.WIDE.U32.X R4, R13, UR9, R4, P1 ;  /* 0x000000090d047c25 */ /* 0x000fd000088e0404 */
.L_x_196:
[----:B------:R-:W-:Y:S01]  /*b670*/  ISETP.NE.AND P0, PT, R2, 0x1, PT ;  /* 0x000000010200780c */ /* 0x000fe20003f05270 */
[----:B------:R-:W-:Y:S01]  /*b680*/  ULDC UR4, c[0x0][0x648] ;  /* 0x0001920000047ab9 */ /* 0x000fe20000000800 */
[----:B------:R-:W-:Y:S01]  /*b690*/  LOP3.LUT R11, R11, UR43, RZ, 0xc0, !PT ;  /* 0x0000002b0b0b7c12 */ /* 0x000fe2000f8ec0ff */
[----:B------:R-:W-:Y:S01]  /*b6a0*/  IMAD.MOV R12, RZ, RZ, -R12 ;  /* 0x000000ffff0c7224 */ /* 0x000fe200078e0a0c */
[----:B------:R-:W-:Y:S01]  /*b6b0*/  SHF.R.U64 R4, R4, UR4, R5 ;  /* 0x0000000404047c19 */ /* 0x000fe20008001205 */
[----:B------:R-:W-:Y:S01]  /*b6c0*/  ULDC UR4, c[0x0][0x638] ;  /* 0x00018e0000047ab9 */ /* 0x000fe20000000800 */
[----:B------:R-:W-:Y:S01]  /*b6d0*/  LOP3.LUT R3, R3, UR40, RZ, 0xc0, !PT ;  /* 0x0000002803037c12 */ /* 0x000fe2000f8ec0ff */
[----:B------:R-:W-:Y:S02]  /*b6e0*/  ULDC UR5, c[0x0][0x610] ;  /* 0x0001840000057ab9 */ /* 0x000fe40000000800 */
[----:B------:R-:W-:Y:S02]  /*b6f0*/  IMAD.MOV R5, RZ, RZ, -R4 ;  /* 0x000000ffff057224 */ /* 0x000fe400078e0a04 */
[----:B------:R-:W-:-:S02]  /*b700*/  IMAD R11, R4, UR41, R11 ;  /* 0x00000029040b7c24 */ /* 0x000fc4000f8e020b */
[----:B------:R-:W-:Y:S02]  /*b710*/  @P0 IMAD R10, R9, R12, R0 ;  /* 0x0000000c090a0224 */ /* 0x000fe400078e0200 */
[----:B------:R-:W-:Y:S01]  /*b720*/  IMAD R8, R5, UR4, R8 ;  /* 0x0000000405087c24 */ /* 0x000fe2000f8e0208 */
[----:B------:R-:W-:Y:S01]  /*b730*/  ULDC UR4, c[0x0][0x600] ;  /* 0x0001800000047ab9 */ /* 0x000fe20000000800 */
[----:B------:R-:W-:Y:S02]  /*b740*/  IMAD R10, R11, UR5, R10 ;  /* 0x000000050b0a7c24 */ /* 0x000fe4000f8e020a */
[----:B------:R-:W-:Y:S02]  /*b750*/  IMAD R3, R8, UR4, R3 ;  /* 0x0000000408037c24 */ /* 0x000fe4000f8e0203 */
[----:B------:R-:W-:-:S03]  /*b760*/  IMAD.MOV.U32 R0, RZ, RZ, 0x1 ;  /* 0x00000001ff007424 */ /* 0x000fc600078e00ff */
[----:B------:R-:W-:Y:S02]  /*b770*/  SEL R29, R3, R10, !P0 ;  /* 0x0000000a031d7207 */ /* 0x000fe40004000000 */
[----:B------:R-:W-:-:S07]  /*b780*/  SEL R30, R10, R3, !P0 ;  /* 0x000000030a1e7207 */ /* 0x000fce0004000000 */
.L_x_194:
[----:B------:R-:W-:Y:S05]  /*b790*/  BSYNC B0 ;  /* 0x0000000000007941 */ /* 0x000fea0003800000 */
.L_x_193:
[----:B------:R-:W-:-:S13]  /*b7a0*/  LOP3.LUT P0, RZ, R0, 0xff, RZ, 0xc0, !PT ;  /* 0x000000ff00ff7812 */ /* 0x000fda000780c0ff */
[----:B------:R-:W-:Y:S05]  /*b7b0*/  @P0 BRA `(.L_x_197) ;  /* 0xfffffff000a40947 */ /* 0x000fea000383ffff */
[----:B------:R-:W-:Y:S05]  /*b7c0*/  BSYNC B7 ;  /* 0x0000000000077941 */ /* 0x000fea0003800000 */
.L_x_183:
[----:B------:R-:W-:-:S03]  /*b7d0*/  UMOV UR4, 0xffffffff ;  /* 0xffffffff00047882 */ /* 0x000fc60000000000 */
[----:B------:R-:W-:Y:S05]  /*b7e0*/  BRA.DIV UR4, `(.L_x_198) ;  /* 0x0000000604ec7947 */ /* 0x000fea000b800000 */
[----:B------:R-:W-:-:S13]  /*b7f0*/  ELECT P6, URZ, PT ;  /* 0x00000000003f782f */ /* 0x000fda00038c0000 */
.L_x_223:
[----:B------:R-:W-:Y:S04]  /*b800*/  BSSY B0, `(.L_x_199) ;  /* 0x0000046000007945 */ /* 0x000fe80003800000 */
[----:B------:R-:W-:Y:S05]  /*b810*/  @!P6 BRA `(.L_x_200) ;  /* 0x000000040010e947 */ /* 0x000fea0003800000 */
[----:B------:R-:W-:-:S04]  /*b820*/  LOP3.LUT R18, R18, 0x2, RZ, 0xfc, !PT ;  /* 0x0000000212127812 */ /* 0x000fc800078efcff */
[----:B------:R-:W-:-:S13]  /*b830*/  ISETP.NE.AND P0, PT, R18, 0x3, PT ;  /* 0x000000031200780c */ /* 0x000fda0003f05270 */
[----:B------:R-:W-:Y:S05]  /*b840*/  @!P0 BRA `(.L_x_201) ;  /* 0x0000000000048947 */ /* 0x000fea0003800000 */
[----:B------:R-:W-:Y:S01]  /*b850*/  BPT.TRAP 0x1 ;  /* 0x000000040000795c */ /* 0x000fe20000300000 */
.L_x_201:
[----:B------:R-:W0:Y:S01]  /*b860*/  S2R R3, SR_CgaCtaId ;  /* 0x0000000000037919 */ /* 0x000e220000008800 */
[----:B------:R-:W-:Y:S02]  /*b870*/  MOV R0, 0x400 ;  /* 0x0000040000007802 */ /* 0x000fe40000000f00 */
[----:B------:R-:W-:Y:S02]  /*b880*/  SHF.L.U32 R2, R26, 0x1f, RZ ;  /* 0x0000001f1a027819 */ /* 0x000fe400000006ff */
[----:B0-----:R-:W-:-:S05]  /*b890*/  LEA R0, R3, R0, 0x18 ;  /* 0x0000000003007211 */ /* 0x001fca00078ec0ff */
[----:B------:R-:W-:-:S04]  /*b8a0*/  VIADD R0, R0, 0x38 ;  /* 0x0000003800007836 */ /* 0x000fc80000000000 */
[C---:B------:R-:W-:Y:S02]  /*b8b0*/  IMAD R5, R27.reuse, 0x8, R0 ;  /* 0x000000081b057824 */ /* 0x040fe400078e0200 */
[----:B------:R-:W-:Y:S02]  /*b8c0*/  VIADD R27, R27, 0x1 ;  /* 0x000000011b1b7836 */ /* 0x000fe40000000000 */
[----:B------:R-:W0:Y:S03]  /*b8d0*/  SYNCS.PHASECHK.TRANS64.TRYWAIT P0, [R5+URZ], R2 ;  /* 0x00000002050075a7 */ /* 0x000e26000800017f */
[----:B------:R-:W-:-:S04]  /*b8e0*/  ISETP.NE.AND P1, PT, R27, 0x7, PT ;  /* 0x000000071b00780c */ /* 0x000fc80003f25270 */
[----:B------:R-:W-:Y:S02]  /*b8f0*/  SEL R3, RZ, 0x1, P1 ;  /* 0x00000001ff037807 */ /* 0x000fe40000800000 */
[----:B------:R-:W-:Y:S02]  /*b900*/  SEL R27, R27, RZ, P1 ;  /* 0x000000ff1b1b7207 */ /* 0x000fe40000800000 */
[----:B------:R-:W-:-:S03]  /*b910*/  LOP3.LUT R26, R26, R3, RZ, 0x3c, !PT ;  /* 0x000000031a1a7212 */ /* 0x000fc600078e3cff */
[----:B------:R-:W-:Y:S01]  /*b920*/  IMAD R7, R27, 0x8, R0 ;  /* 0x000000081b077824 */ /* 0x000fe200078e0200 */
[----:B------:R-:W-:Y:S01]  /*b930*/  SHF.L.U32 R4, R26, 0x1f, RZ ;  /* 0x0000001f1a047819 */ /* 0x000fe200000006ff */
[----:B0-----:R-:W-:Y:S06]  /*b940*/  @!P0 BRA `(.L_x_202) ;  /* 0x0000000400b48947 */ /* 0x001fec0003800000 */
.L_x_224:
[----:B------:R-:W1:Y:S01]  /*b950*/  SYNCS.PHASECHK.TRANS64.TRYWAIT P0, [R7+URZ], R4 ;  /* 0x00000004070075a7 */ /* 0x000e62000800017f */
[----:B0-----:R-:W-:-:S05]  /*b960*/  VIADD R2, R27, 0x1 ;  /* 0x000000011b027836 */ /* 0x001fca0000000000 */
[----:B------:R-:W-:-:S04]  /*b970*/  ISETP.NE.AND P1, PT, R2, 0x7, PT ;  /* 0x000000070200780c */ /* 0x000fc80003f25270 */
[----:B------:R-:W-:Y:S02]  /*b980*/  SEL R3, RZ, 0x1, P1 ;  /* 0x00000001ff037807 */ /* 0x000fe40000800000 */
[----:B------:R-:W-:Y:S02]  /*b990*/  SEL R9, R2, RZ, P1 ;  /* 0x000000ff02097207 */ /* 0x000fe40000800000 */
[----:B------:R-:W-:-:S03]  /*b9a0*/  LOP3.LUT R26, R26, R3, RZ, 0x3c, !PT ;  /* 0x000000031a1a7212 */ /* 0x000fc600078e3cff */
[----:B------:R-:W-:Y:S01]  /*b9b0*/  IMAD R6, R9, 0x8, R0 ;  /* 0x0000000809067824 */ /* 0x000fe200078e0200 */
[----:B------:R-:W-:Y:S01]  /*b9c0*/  SHF.L.U32 R5, R26, 0x1f, RZ ;  /* 0x0000001f1a057819 */ /* 0x000fe200000006ff */
[----:B-1----:R-:W-:Y:S06]  /*b9d0*/  @!P0 BRA `(.L_x_203) ;  /* 0x0000000400a48947 */ /* 0x002fec0003800000 */
.L_x_225:
[----:B------:R-:W1:Y:S01]  /*b9e0*/  SYNCS.PHASECHK.TRANS64.TRYWAIT P0, [R6+URZ], R5 ;  /* 0x00000005060075a7 */ /* 0x000e62000800017f */
[----:B------:R-:W-:-:S05]  /*b9f0*/  VIADD R2, R9, 0x1 ;  /* 0x0000000109027836 */ /* 0x000fca0000000000 */
[----:B------:R-:W-:-:S04]  /*ba00*/  ISETP.NE.AND P1, PT, R2, 0x7, PT ;  /* 0x000000070200780c */ /* 0x000fc80003f25270 */
[----:B------:R-:W-:Y:S02]  /*ba10*/  SEL R3, RZ, 0x1, P1 ;  /* 0x00000001ff037807 */ /* 0x000fe40000800000 */
[----:B0-----:R-:W-:Y:S02]  /*ba20*/  SEL R7, R2, RZ, P1 ;  /* 0x000000ff02077207 */ /* 0x001fe40000800000 */
[----:B------:R-:W-:-:S03]  /*ba30*/  LOP3.LUT R26, R26, R3, RZ, 0x3c, !PT ;  /* 0x000000031a1a7212 */ /* 0x000fc600078e3cff */
[----:B------:R-:W-:Y:S01]  /*ba40*/  IMAD R9, R7, 0x8, R0 ;  /* 0x0000000807097824 */ /* 0x000fe200078e0200 */
[----:B------:R-:W-:Y:S01]  /*ba50*/  SHF.L.U32 R4, R26, 0x1f, RZ ;  /* 0x0000001f1a047819 */ /* 0x000fe200000006ff */
[----:B-1----:R-:W-:Y:S06]  /*ba60*/  @!P0 BRA `(.L_x_204) ;  /* 0x0000000400948947 */ /* 0x002fec0003800000 */
.L_x_226:
[----:B------:R-:W1:Y:S01]  /*ba70*/  SYNCS.PHASECHK.TRANS64.TRYWAIT P0, [R9+URZ], R4 ;  /* 0x00000004090075a7 */ /* 0x000e62000800017f */
[----:B------:R-:W-:-:S05]  /*ba80*/  VIADD R2, R7, 0x1 ;  /* 0x0000000107027836 */ /* 0x000fca0000000000 */
[----:B------:R-:W-:-:S04]  /*ba90*/  ISETP.NE.AND P1, PT, R2, 0x7, PT ;  /* 0x000000070200780c */ /* 0x000fc80003f25270 */
[----:B------:R-:W-:Y:S02]  /*baa0*/  SEL R3, RZ, 0x1, P1 ;  /* 0x00000001ff037807 */ /* 0x000fe40000800000 */
[----:B------:R-:W-:Y:S02]  /*bab0*/  SEL R7, R2, RZ, P1 ;  /* 0x000000ff02077207 */ /* 0x000fe40000800000 */
[----:B------:R-:W-:-:S03]  /*bac0*/  LOP3.LUT R26, R26, R3, RZ, 0x3c, !PT ;  /* 0x000000031a1a7212 */ /* 0x000fc600078e3cff */
[----:B------:R-:W-:Y:S01]  /*bad0*/  IMAD R8, R7, 0x8, R0 ;  /* 0x0000000807087824 */ /* 0x000fe200078e0200 */
[----:B0-----:R-:W-:Y:S01]  /*bae0*/  SHF.L.U32 R5, R26, 0x1f, RZ ;  /* 0x0000001f1a057819 */ /* 0x001fe200000006ff */
[----:B-1----:R-:W-:Y:S06]  /*baf0*/  @!P0 BRA `(.L_x_205) ;  /* 0x0000000400848947 */ /* 0x002fec0003800000 */
.L_x_227:
[----:B------:R-:W1:Y:S01]  /*bb00*/  SYNCS.PHASECHK.TRANS64.TRYWAIT P0, [R8+URZ], R5 ;  /* 0x00000005080075a7 */ /* 0x000e62000800017f */
[----:B------:R-:W-:-:S05]  /*bb10*/  VIADD R2, R7, 0x1 ;  /* 0x0000000107027836 */ /* 0x000fca0000000000 */
[----:B------:R-:W-:-:S04]  /*bb20*/  ISETP.NE.AND P1, PT, R2, 0x7, PT ;  /* 0x000000070200780c */ /* 0x000fc80003f25270 */
[----:B------:R-:W-:Y:S02]  /*bb30*/  SEL R3, RZ, 0x1, P1 ;  /* 0x00000001ff037807 */ /* 0x000fe40000800000 */
[----:B------:R-:W-:Y:S02]  /*bb40*/  SEL R7, R2, RZ, P1 ;  /* 0x000000ff02077207 */ /* 0x000fe40000800000 */
[----:B0-----:R-:W-:-:S03]  /*bb50*/  LOP3.LUT R9, R26, R3, RZ, 0x3c, !PT ;  /* 0x000000031a097212 */ /* 0x001fc600078e3cff */
[----:B------:R-:W-:Y:S01]  /*bb60*/  IMAD R11, R7, 0x8, R0 ;  /* 0x00000008070b7824 */ /* 0x000fe200078e0200 */
[----:B------:R-:W-:Y:S01]  /*bb70*/  SHF.L.U32 R6, R9, 0x1f, RZ ;  /* 0x0000001f09067819 */ /* 0x000fe200000006ff */
[----:B-1----:R-:W-:Y:S06]  /*bb80*/  @!P0 BRA `(.L_x_206) ;  /* 0x0000000400748947 */ /* 0x002fec0003800000 */
.L_x_228:
[----:B------:R-:W1:Y:S01]  /*bb90*/  SYNCS.PHASECHK.TRANS64.TRYWAIT P0, [R11+URZ], R6 ;  /* 0x000000060b0075a7 */ /* 0x000e62000800017f */
[----:B------:R-:W-:-:S05]  /*bba0*/  VIADD R2, R7, 0x1 ;  /* 0x0000000107027836 */ /* 0x000fca0000000000 */
[----:B------:R-:W-:-:S04]  /*bbb0*/  ISETP.NE.AND P1, PT, R2, 0x7, PT ;  /* 0x000000070200780c */ /* 0x000fc80003f25270 */
[----:B------:R-:W-:Y:S02]  /*bbc0*/  SEL R4, RZ, 0x1, P1 ;  /* 0x00000001ff047807 */ /* 0x000fe40000800000 */
[----:B------:R-:W-:Y:S02]  /*bbd0*/  SEL R3, R2, RZ, P1 ;  /* 0x000000ff02037207 */ /* 0x000fe40000800000 */
[----:B------:R-:W-:Y:S01]  /*bbe0*/  LOP3.LUT R4, R9, R4, RZ, 0x3c, !PT ;  /* 0x0000000409047212 */ /* 0x000fe200078e3cff */
[----:B-1----:R-:W-:Y:S06]  /*bbf0*/  @!P0 BRA `(.L_x_207) ;  /* 0x00000004006c8947 */ /* 0x002fec0003800000 */
.L_x_229:
[----:B------:R-:W-:Y:S01]  /*bc00*/  IMAD R3, R3, 0x8, R0 ;  /* 0x0000000803037824 */ /* 0x000fe200078e0200 */
[----:B------:R-:W-:-:S07]  /*bc10*/  SHF.L.U32 R0, R4, 0x1f, RZ ;  /* 0x0000001f04007819 */ /* 0x000fce00000006ff */
.L_x_208:
[----:B--2---:R2:W3:Y:S02]  /*bc20*/  SYNCS.PHASECHK.TRANS64.TRYWAIT P0, [R3+URZ], R0 ;  /* 0x00000000030075a7 */ /* 0x0044e4000800017f */
[----:B---3--:R-:W-:Y:S05]  /*bc30*/  @!P0 NANOSLEEP.SYNCS 0x989680 ;  /* 0x009896800000895d */ /* 0x008fea0003900000 */
[----:B------:R-:W3:Y:S02]  /*bc40*/  @!P0 SYNCS.PHASECHK.TRANS64 P0, [R3+URZ], R0 ;  /* 0x00000000030085a7 */ /* 0x000ee4000800007f */
[----:B---3--:R-:W-:Y:S05]  /*bc50*/  @!P0 BRA `(.L_x_208) ;  /* 0xfffffffc00f08947 */ /* 0x008fea000383ffff */
.L_x_200:
[----:B------:R-:W-:Y:S05]  /*bc60*/  BSYNC B0 ;  /* 0x0000000000007941 */ /* 0x000fea0003800000 */
.L_x_199:
[----:B------:R-:W-:Y:S05]  /*bc70*/  EXIT ;  /* 0x000000000000794d */ /* 0x000fea0003800000 */
.L_x_16:
[----:B------:R-:W-:Y:S02]  /*bc80*/  IMAD.MOV.U32 R13, RZ, RZ, R19 ;  /* 0x000000ffff0d7224 */ /* 0x000fe400078e0013 */
[----:B------:R-:W-:Y:S02]  /*bc90*/  IMAD.MOV.U32 R12, RZ, RZ, RZ ;  /* 0x000000ffff0c7224 */ /* 0x000fe400078e00ff */
[----:B------:R-:W-:Y:S02]  /*bca0*/  IMAD.MOV.U32 R11, RZ, RZ, 0x1f ;  /* 0x0000001fff0b7424 */ /* 0x000fe400078e00ff */
[----:B------:R-:W-:-:S07]  /*bcb0*/  IMAD.MOV.U32 R15, RZ, RZ, -0x1 ;  /* 0xffffffffff0f7424 */ /* 0x000fce00078e00ff */
[----:B0----5:R-:W-:Y:S05]  /*bcc0*/  WARPSYNC.COLLECTIVE R15, `(.L_x_209) ;  /* 0x000000000f087348 */ /* 0x021fea0003c00000 */
[----:B------:R1:W2:Y:S02]  /*bcd0*/  SHFL.IDX P6, R14, R13, R12, R11 ;  /* 0x0000000c0d0e7389 */ /* 0x0002a400000c000b */
[----:B012--5:R-:W-:Y:S01]  /*bce0*/  ENDCOLLECTIVE ;  /* 0x000000000000791b */ /* 0x027fe20003800000 */
.L_x_209:
[----:B------:R-:W-:Y:S05]  /*bcf0*/  BRA `(.L_x_210) ;  /* 0xffffff58007c7947 */ /* 0x000fea000383ffff */
.L_x_20:
[----:B--2---:R2:W3:Y:S02]  /*bd00*/  SYNCS.PHASECHK.TRANS64.TRYWAIT P1, [R5+URZ], R0 ;  /* 0x00000000050075a7 */ /* 0x0044e4000802017f */
[----:B---3--:R-:W-:Y:S05]  /*bd10*/  @!P1 NANOSLEEP.SYNCS 0x989680 ;  /* 0x009896800000995d */ /* 0x008fea0003900000 */
[----:B------:R-:W3:Y:S02]  /*bd20*/  @!P1 SYNCS.PHASECHK.TRANS64 P1, [R5+URZ], R0 ;  /* 0x00000000050095a7 */ /* 0x000ee4000802007f */
[----:B---3--:R-:W-:Y:S05]  /*bd30*/  @!P1 BRA `(.L_x_20) ;  /* 0xfffffffc00f09947 */ /* 0x008fea000383ffff */
[----:B------:R-:W-:Y:S05]  /*bd40*/  BRA `(.L_x_19) ;  /* 0xffffff5800a87947 */ /* 0x000fea000383ffff */
.L_x_23:
[----:B------:R-:W-:Y:S01]  /*bd50*/  BSSY B1, `(.L_x_211) ;  /* 0x0000005000017945 */ /* 0x000fe20003800000 */
[----:B0-----:R-:W-:-:S07]  /*bd60*/  IMAD.MOV.U32 R15, RZ, RZ, -0x1 ;  /* 0xffffffffff0f7424 */ /* 0x001fce00078e00ff */
[----:B-----5:R-:W-:Y:S05]  /*bd70*/  WARPSYNC.COLLECTIVE R15, `(.L_x_212) ;  /* 0x000000000f087348 */ /* 0x020fea0003c00000 */
[----:B------:R-:W-:Y:S01]  /*bd80*/  NOP ;  /* 0x0000000000007918 */ /* 0x000fe20000000000 */
[----:B-----5:R-:W-:Y:S01]  /*bd90*/  ENDCOLLECTIVE ;  /* 0x000000000000791b */ /* 0x020fe20003800000 */
.L_x_212:
[----:B------:R-:W-:Y:S05]  /*bda0*/  BSYNC B1 ;  /* 0x0000000000017941 */ /* 0x000fea0003800000 */
.L_x_211:
[----:B------:R-:W-:Y:S05]  /*bdb0*/  BRA `(.L_x_213) ;  /* 0xffffff6000a87947 */ /* 0x000fea000383ffff */
.L_x_28:
[----:B0-----:R0:W1:Y:S02]  /*bdc0*/  SYNCS.PHASECHK.TRANS64.TRYWAIT P1, [R9+URZ], R10 ;  /* 0x0000000a090075a7 */ /* 0x001064000802017f */
[----:B-1----:R-:W-:Y:S05]  /*bdd0*/  @!P1 NANOSLEEP.SYNCS 0x989680 ;  /* 0x009896800000995d */ /* 0x002fea0003900000 */
[----:B------:R-:W1:Y:S02]  /*bde0*/  @!P1 SYNCS.PHASECHK.TRANS64 P1, [R9+URZ], R10 ;  /* 0x0000000a090095a7 */ /* 0x000e64000802007f */
[----:B-1----:R-:W-:Y:S05]  /*bdf0*/  @!P1 BRA `(.L_x_28) ;  /* 0xfffffffc00f09947 */ /* 0x002fea000383ffff */
[----:B------:R-:W-:Y:S05]  /*be00*/  BRA `(.L_x_27) ;  /* 0xffffff6c00a47947 */ /* 0x000fea000383ffff */
.L_x_37:
[----:B0-----:R0:W1:Y:S02]  /*be10*/  SYNCS.PHASECHK.TRANS64.TRYWAIT P1, [R23+URZ], R126 ;  /* 0x0000007e170075a7 */ /* 0x001064000802017f */
[----:B-1----:R-:W-:Y:S05]  /*be20*/  @!P1 NANOSLEEP.SYNCS 0x989680 ;  /* 0x009896800000995d */ /* 0x002fea0003900000 */
[----:B------:R-:W1:Y:S02]  /*be30*/  @!P1 SYNCS.PHASECHK.TRANS64 P1, [R23+URZ], R126 ;  /* 0x0000007e170095a7 */ /* 0x000e64000802007f */
[----:B-1----:R-:W-:Y:S05]  /*be40*/  @!P1 BRA `(.L_x_37) ;  /* 0xfffffffc00f09947 */ /* 0x002fea000383ffff */
[----:B------:R-:W-:Y:S05]  /*be50*/  BRA `(.L_x_36) ;  /* 0xffffff8000687947 */ /* 0x000fea000383ffff */
.L_x_38:
[----:B------:R-:W-:Y:S01]  /*be60*/  BSSY B0, `(.L_x_214) ;  /* 0x0000005000007945 */ /* 0x000fe20003800000 */
[----:B0-----:R-:W-:-:S07]  /*be70*/  IMAD.MOV.U32 R15, RZ, RZ, -0x1 ;  /* 0xffffffffff0f7424 */ /* 0x001fce00078e00ff */
[----:B-----5:R-:W-:Y:S05]  /*be80*/  WARPSYNC.COLLECTIVE R15, `(.L_x_215) ;  /* 0x000000000f087348 */ /* 0x020fea0003c00000 */
[----:B------:R-:W-:Y:S01]  /*be90*/  NOP ;  /* 0x0000000000007918 */ /* 0x000fe20000000000 */
[----:B-----5:R-:W-:Y:S01]  /*bea0*/  ENDCOLLECTIVE ;  /* 0x000000000000791b */ /* 0x020fe20003800000 */
.L_x_215:
[----:B------:R-:W-:Y:S05]  /*beb0*/  BSYNC B0 ;  /* 0x0000000000007941 */ /* 0x000fea0003800000 */
.L_x_214:
[----:B------:R-:W-:Y:S05]  /*bec0*/  BRA `(.L_x_216) ;  /* 0xffffff8400e07947 */ /* 0x000fea000383ffff */
.L_x_184:
[----:B------:R-:W-:Y:S01]  /*bed0*/  BSSY B0, `(.L_x_217) ;  /* 0x0000006000007945 */ /* 0x000fe20003800000 */
[----:B------:R-:W-:-:S07]  /*bee0*/  IMAD.MOV.U32 R15, RZ, RZ, -0x1 ;  /* 0xffffffffff0f7424 */ /* 0x000fce00078e00ff */
[----:B------:R-:W-:Y:S05]  /*bef0*/  WARPSYNC.COLLECTIVE R15, `(.L_x_218) ;  /* 0x000000000f0c7348 */ /* 0x000fea0003c00000 */
[----:B------:R-:W-:Y:S02]  /*bf00*/  ELECT P6, UR62, PT ;  /* 0x00000000003e782f */ /* 0x000fe400038c0000 */
[----:B------:R-:W-:Y:S01]  /*bf10*/  MOV R14, UR62 ;  /* 0x0000003e000e7c02 */ /* 0x000fe20008000f00 */
[----:B------:R-:W-:Y:S10]  /*bf20*/  ENDCOLLECTIVE ;  /* 0x000000000000791b */ /* 0x000ff40003800000 */
.L_x_218:
[----:B------:R-:W-:Y:S05]  /*bf30*/  BSYNC B0 ;  /* 0x0000000000007941 */ /* 0x000fea0003800000 */
.L_x_217:
[----:B------:R-:W-:Y:S05]  /*bf40*/  BRA `(.L_x_219) ;  /* 0xffffffe800cc7947 */ /* 0x000fea000383ffff */
.L_x_189:
[----:B0-----:R0:W2:Y:S02]  /*bf50*/  SYNCS.PHASECHK.TRANS64.TRYWAIT P0, [R8+URZ+0x38], R5 ;  /* 0x00003805080075a7 */ /* 0x0010a4000800017f */
[----:B--2---:R-:W-:Y:S05]  /*bf60*/  @!P0 NANOSLEEP.SYNCS 0x989680 ;  /* 0x009896800000895d */ /* 0x004fea0003900000 */
[----:B------:R-:W2:Y:S02]  /*bf70*/  @!P0 SYNCS.PHASECHK.TRANS64 P0, [R8+URZ+0x38], R5 ;  /* 0x00003805080085a7 */ /* 0x000ea4000800007f */
[----:B--2---:R-:W-:Y:S05]  /*bf80*/  @!P0 BRA `(.L_x_189) ;  /* 0xfffffffc00f08947 */ /* 0x004fea000383ffff */
[----:B------:R-:W-:Y:S05]  /*bf90*/  BRA `(.L_x_220) ;  /* 0xffffffec00a07947 */ /* 0x000fea000383ffff */
.L_x_198:
[----:B------:R-:W-:Y:S01]  /*bfa0*/  BSSY B0, `(.L_x_221) ;  /* 0x0000006000007945 */ /* 0x000fe20003800000 */
[----:B------:R-:W-:-:S07]  /*bfb0*/  IMAD.MOV.U32 R15, RZ, RZ, -0x1 ;  /* 0xffffffffff0f7424 */ /* 0x000fce00078e00ff */
[----:B------:R-:W-:Y:S05]  /*bfc0*/  WARPSYNC.COLLECTIVE R15, `(.L_x_222) ;  /* 0x000000000f0c7348 */ /* 0x000fea0003c00000 */
[----:B------:R-:W-:Y:S02]  /*bfd0*/  ELECT P6, UR62, PT ;  /* 0x00000000003e782f */ /* 0x000fe400038c0000 */
[----:B------:R-:W-:Y:S01]  /*bfe0*/  MOV R14, UR62 ;  /* 0x0000003e000e7c02 */ /* 0x000fe20008000f00 */
[----:B------:R-:W-:Y:S10]  /*bff0*/  ENDCOLLECTIVE ;  /* 0x000000000000791b */ /* 0x000ff40003800000 */
.L_x_222:
[----:B------:R-:W-:Y:S05]  /*c000*/  BSYNC B0 ;  /* 0x0000000000007941 */ /* 0x000fea0003800000 */
.L_x_221:
[----:B------:R-:W-:Y:S05]  /*c010*/  BRA `(.L_x_223) ;  /* 0xfffffff400f87947 */ /* 0x000fea000383ffff */
.L_x_202:
[----:B0-----:R0:W1:Y:S02]  /*c020*/  SYNCS.PHASECHK.TRANS64.TRYWAIT P0, [R5+URZ], R2 ;  /* 0x00000002050075a7 */ /* 0x001064000800017f */
[----:B-1----:R-:W-:Y:S05]  /*c030*/  @!P0 NANOSLEEP.SYNCS 0x989680 ;  /* 0x009896800000895d */ /* 0x002fea0003900000 */
[----:B------:R-:W1:Y:S02]  /*c040*/  @!P0 SYNCS.PHASECHK.TRANS64 P0, [R5+URZ], R2 ;  /* 0x00000002050085a7 */ /* 0x000e64000800007f */
[----:B-1----:R-:W-:Y:S05]  /*c050*/  @!P0 BRA `(.L_x_202) ;  /* 0xfffffffc00f08947 */ /* 0x002fea000383ffff */
[----:B------:R-:W-:Y:S05]  /*c060*/  BRA `(.L_x_224) ;  /* 0xfffffff800387947 */ /* 0x000fea000383ffff */
.L_x_203:
[----:B0-----:R0:W1:Y:S02]  /*c070*/  SYNCS.PHASECHK.TRANS64.TRYWAIT P0, [R7+URZ], R4 ;  /* 0x00000004070075a7 */ /* 0x001064000800017f */
[----:B-1----:R-:W-:Y:S05]  /*c080*/  @!P0 NANOSLEEP.SYNCS 0x989680 ;  /* 0x009896800000895d */ /* 0x002fea0003900000 */
[----:B------:R-:W1:Y:S02]  /*c090*/  @!P0 SYNCS.PHASECHK.TRANS64 P0, [R7+URZ], R4 ;  /* 0x00000004070085a7 */ /* 0x000e64000800007f */
[----:B-1----:R-:W-:Y:S05]  /*c0a0*/  @!P0 BRA `(.L_x_203) ;  /* 0xfffffffc00f08947 */ /* 0x002fea000383ffff */
[----:B------:R-:W-:Y:S05]  /*c0b0*/  BRA `(.L_x_225) ;  /* 0xfffffff800487947 */ /* 0x000fea000383ffff */
.L_x_204:
[----:B0-----:R0:W1:Y:S02]  /*c0c0*/  SYNCS.PHASECHK.TRANS64.TRYWAIT P0, [R6+URZ], R5 ;  /* 0x00000005060075a7 */ /* 0x001064000800017f */
[----:B-1----:R-:W-:Y:S05]  /*c0d0*/  @!P0 NANOSLEEP.SYNCS 0x989680 ;  /* 0x009896800000895d */ /* 0x002fea0003900000 */
[----:B------:R-:W1:Y:S02]  /*c0e0*/  @!P0 SYNCS.PHASECHK.TRANS64 P0, [R6+URZ], R5 ;  /* 0x00000005060085a7 */ /* 0x000e64000800007f */
[----:B-1----:R-:W-:Y:S05]  /*c0f0*/  @!P0 BRA `(.L_x_204) ;  /* 0xfffffffc00f08947 */ /* 0x002fea000383ffff */
[----:B------:R-:W-:Y:S05]  /*c100*/  BRA `(.L_x_226) ;  /* 0xfffffff800587947 */ /* 0x000fea000383ffff */
.L_x_205:
[----:B0-----:R0:W1:Y:S02]  /*c110*/  SYNCS.PHASECHK.TRANS64.TRYWAIT P0, [R9+URZ], R4 ;  /* 0x00000004090075a7 */ /* 0x001064000800017f */
[----:B-1----:R-:W-:Y:S05]  /*c120*/  @!P0 NANOSLEEP.SYNCS 0x989680 ;  /* 0x009896800000895d */ /* 0x002fea0003900000 */
[----:B------:R-:W1:Y:S02]  /*c130*/  @!P0 SYNCS.PHASECHK.TRANS64 P0, [R9+URZ], R4 ;  /* 0x00000004090085a7 */ /* 0x000e64000800007f */
[----:B-1----:R-:W-:Y:S05]  /*c140*/  @!P0 BRA `(.L_x_205) ;  /* 0xfffffffc00f08947 */ /* 0x002fea000383ffff */
[----:B------:R-:W-:Y:S05]  /*c150*/  BRA `(.L_x_227) ;  /* 0xfffffff800687947 */ /* 0x000fea000383ffff */
.L_x_206:
[----:B0-----:R0:W1:Y:S02]  /*c160*/  SYNCS.PHASECHK.TRANS64.TRYWAIT P0, [R8+URZ], R5 ;  /* 0x00000005080075a7 */ /* 0x001064000800017f */
[----:B-1----:R-:W-:Y:S05]  /*c170*/  @!P0 NANOSLEEP.SYNCS 0x989680 ;  /* 0x009896800000895d */ /* 0x002fea0003900000 */
[----:B------:R-:W1:Y:S02]  /*c180*/  @!P0 SYNCS.PHASECHK.TRANS64 P0, [R8+URZ], R5 ;  /* 0x00000005080085a7 */ /* 0x000e64000800007f */
[----:B-1----:R-:W-:Y:S05]  /*c190*/  @!P0 BRA `(.L_x_206) ;  /* 0xfffffffc00f08947 */ /* 0x002fea000383ffff */
[----:B------:R-:W-:Y:S05]  /*c1a0*/  BRA `(.L_x_228) ;  /* 0xfffffff800787947 */ /* 0x000fea000383ffff */
.L_x_207:
[----:B-1----:R1:W2:Y:S02]  /*c1b0*/  SYNCS.PHASECHK.TRANS64.TRYWAIT P0, [R11+URZ], R6 ;  /* 0x000000060b0075a7 */ /* 0x0022a4000800017f */
[----:B--2---:R-:W-:Y:S05]  /*c1c0*/  @!P0 NANOSLEEP.SYNCS 0x989680 ;  /* 0x009896800000895d */ /* 0x004fea0003900000 */
[----:B------:R-:W2:Y:S02]  /*c1d0*/  @!P0 SYNCS.PHASECHK.TRANS64 P0, [R11+URZ], R6 ;  /* 0x000000060b0085a7 */ /* 0x000ea4000800007f */
[----:B--2---:R-:W-:Y:S05]  /*c1e0*/  @!P0 BRA `(.L_x_207) ;  /* 0xfffffffc00f08947 */ /* 0x004fea000383ffff */
[----:B------:R-:W-:Y:S05]  /*c1f0*/  BRA `(.L_x_229) ;  /* 0xfffffff800807947 */ /* 0x000fea000383ffff */
.L_x_230:
[----:B------:R-:W-:-:S00]  /*c200*/  BRA `(.L_x_230) ;  /* 0xfffffffc00fc7947 */ /* 0x000fc0000383ffff */
[----:B------:R-:W-:-:S00]  /*c210*/  NOP ;  /* 0x0000000000007918 */ /* 0x000fc00000000000 */
        /* <DEDUP_REMOVED lines=14> */
.L_x_231:


//--------------------- .nv.global.init           --------------------------
	.section	.nv.global.init,"aw",@progbits
.nv.global.init:
	.type		$str$24,@object
	.size		$str$24,($str$25 - $str$24)
$str$24:
        /*0000*/ 	.byte	0x28, 0x61, 0x64, 0x64, 0x72, 0x65, 0x73, 0x73, 0x20, 0x26, 0x20, 0x6d, 0x61, 0x73, 0x6b, 0x29
        /*0010*/ 	.byte	0x20, 0x3d, 0x3d, 0x20, 0x30, 0x00
	.type		$str$25,@object
	.size		$str$25,(__unnamed_1 - $str$25)
$str$25:
        /*0016*/ 	.byte	0x2f, 0x74, 0x6d, 0x70, 0x2f, 0x63, 0x75, 0x74, 0x6c, 0x61, 0x73, 0x73, 0x5f, 0x73, 0x77, 0x65
        /*0026*/ 	.byte	0x65, 0x70, 0x5f, 0x73, 0x72, 0x63, 0x2f, 0x69, 0x6e, 0x63, 0x6c, 0x75, 0x64, 0x65, 0x2f, 0x63
        /*0036*/ 	.byte	0x75, 0x74, 0x65, 0x2f, 0x70, 0x6f, 0x69, 0x6e, 0x74, 0x65, 0x72, 0x5f, 0x66, 0x6c, 0x61, 0x67
        /*0046*/ 	.byte	0x67, 0x65, 0x64, 0x2e, 0x68, 0x70, 0x70, 0x00
	.type		__unnamed_1,@object
	.size		__unnamed_1,(__unnamed_2 - __unnamed_1)
__unnamed_1:
        /*004e*/ 	.byte	0x61, 0x75, 0x74, 0x6f, 0x20, 0x63, 0x75, 0x74, 0x65, 0x3a, 0x3a, 0x61, 0x73, 0x5f, 0x70, 0x6f
        /* <DEDUP_REMOVED lines=28> */
        /*021e*/ 	.byte	0x20, 0x26, 0x5d, 0x00
	.type		__unnamed_2,@object
	.size		__unnamed_2,(.L_1 - __unnamed_2)
__unnamed_2:
        /* <DEDUP_REMOVED lines=30> */
.L_1:


//--------------------- .nv.shared._ZN7cutlass13device_kernelINS_4gemm6kernel13GemmUniversalIN4cute5tupleIJiiiiEEENS1_10collective13CollectiveMmaINS1_39MainloopSm90TmaGmmaRmemAWarpSpecializedILi7ENS5_IJNS4_1CILi1EEESB_SB_EEENS1_35KernelTmaWarpSpecializedCooperativeEEENS5_IJNSA_ILi128EEESF_SF_EEENS_12float_e5m2_tENS5_IJSB_llEEESH_SI_NS4_8TiledMMAINS4_8MMA_AtomIJNS4_4SM904GMMA31MMA_64x128x32_F32E5M2E5M2_RS_TNILNSM_7ScaleInE1ELSO_1EEEEEENS4_6LayoutINS5_IJNSA_ILi2EEESB_SB_EEENS5_IJSB_NSA_ILi0EEESU_EEEEENS5_IJNS4_10UnderscoreESX_SX_EEEEENS4_13SM90_TMA_LOADENS4_14ComposedLayoutINS4_7SwizzleILi3ELi4ELi3EEENS4_18smem_ptr_flag_bitsILi8EEENSR_INS5_IJSF_NSA_ILi8EEEEEENS5_IJSB_SF_EEEEEEENS4_9Copy_AtomIJNS4_39AutoVectorizingCopyWithAssumedAlignmentILi128EEESH_EEENS4_8identityES10_S1A_vS1F_EENS_8epilogue10collective6detail29Sm90TmaWarpSpecializedAdapterINS1I_15DefaultEpilogueISH_NS5_IJlSB_lEEES1M_NS1H_6thread17LinearCombinationISH_Li1EffLNS1N_9ScaleType4KindE0ELNS_15FloatRoundStyleE2ESH_EENS1_15EpilogueDefaultEEEEEvvEEEEvNT_6ParamsE --------------------------
	.section	.nv.shared._ZN7cutlass13device_kernelINS_4gemm6kernel13GemmUniversalIN4cute5tupleIJiiiiEEENS1_10collective13CollectiveMmaINS1_39MainloopSm90TmaGmmaRmemAWarpSpecializedILi7ENS5_IJNS4_1CILi1EEESB_SB_EEENS1_35KernelTmaWarpSpecializedCooperativeEEENS5_IJNSA_ILi128EEESF_SF_EEENS_12float_e5m2_tENS5_IJSB_llEEESH_SI_NS4_8TiledMMAINS4_8MMA_AtomIJNS4_4SM904GMMA31MMA_64x128x32_F32E5M2E5M2_RS_TNILNSM_7ScaleInE1ELSO_1EEEEEENS4_6LayoutINS5_IJNSA_ILi2EEESB_SB_EEENS5_IJSB_NSA_ILi0EEESU_EEEEENS5_IJNS4_10UnderscoreESX_SX_EEEEENS4_13SM90_TMA_LOADENS4_14ComposedLayoutINS4_7SwizzleILi3ELi4ELi3EEENS4_18smem_ptr_flag_bitsILi8EEENSR_INS5_IJSF_NSA_ILi8EEEEEENS5_IJSB_SF_EEEEEEENS4_9Copy_AtomIJNS4_39AutoVectorizingCopyWithAssumedAlignmentILi128EEESH_EEENS4_8identityES10_S1A_vS1F_EENS_8epilogue10collective6detail29Sm90TmaWarpSpecializedAdapterINS1I_15DefaultEpilogueISH_NS5_IJlSB_lEEES1M_NS1H_6thread17LinearCombinationISH_Li1EffLNS1N_9ScaleType4KindE0ELNS_15FloatRoundStyleE2ESH_EENS1_15EpilogueDefaultEEEEEvvEEEEvNT_6ParamsE,"aw",@nobits
	.sectionflags	@""
	.align	16
	.zero		1024


//--------------------- .nv.shared.reserved.0     --------------------------
	.section	.nv.shared.reserved.0,"aw",@nobits
	.weak		__nv_reservedSMEM_offset_0_alias
	.size		__nv_reservedSMEM_offset_0_alias, 0, 0
	.other		__nv_reservedSMEM_offset_0_alias,@"STO_CUDA_RESERVED_SHARED STV_DEFAULT"
__nv_reservedSMEM_offset_0_alias:
	.zero		0


//--------------------- .nv.global                --------------------------
	.section	.nv.global,"aw",@nobits
.nv.global:
	.type		_ZN40_INTERNAL_86e4606c_4_k_cu_32716c10_217884cute1_E,@object
	.size		_ZN40_INTERNAL_86e4606c_4_k_cu_32716c10_217884cute1_E,(_ZN40_INTERNAL_86e4606c_4_k_cu_32716c10_217884cuda3std3__45__cpo6cbeginE - _ZN40_INTERNAL_86e4606c_4_k_cu_32716c10_217884cute1_E)
_ZN40_INTERNAL_86e4606c_4_k_cu_32716c10_217884cute1_E:
	.zero		1
	.type		_ZN40_INTERNAL_86e4606c_4_k_cu_32716c10_217884cuda3std3__45__cpo6cbeginE,@object
	.size		_ZN40_INTERNAL_86e4606c_4_k_cu_32716c10_217884cuda3std3__45__cpo6cbeginE,(_ZN40_INTERNAL_86e4606c_4_k_cu_32716c10_217884cuda3std3__48in_placeE - _ZN40_INTERNAL_86e4606c_4_k_cu_32716c10_217884cuda3std3__45__cpo6cbeginE)
_ZN40_INTERNAL_86e4606c_4_k_cu_32716c10_217884cuda3std3__45__cpo6cbeginE:
	.zero		1
	.type		_ZN40_INTERNAL_86e4606c_4_k_cu_32716c10_217884cuda3std3__48in_placeE,@object
	.size		_ZN40_INTERNAL_86e4606c_4_k_cu_32716c10_217884cuda3std3__48in_placeE,(_ZN40_INTERNAL_86e4606c_4_k_cu_32716c10_217884cuda3std6ranges3__45__cpo9iter_moveE - _ZN40_INTERNAL_86e4606c_4_k_cu_32716c10_217884cuda3std3__48in_placeE)
_ZN40_INTERNAL_86e4606c_4_k_cu_32716c10_217884cuda3std3__48in_placeE:
	.zero		1
	.type		_ZN40_INTERNAL_86e4606c_4_k_cu_32716c10_217884cuda3std6ranges3__45__cpo9iter_moveE,@object
	.size		_ZN40_INTERNAL_86e4606c_4_k_cu_32716c10_217884cuda3std6ranges3__45__cpo9iter_moveE,(_ZN40_INTERNAL_86e4606c_4_k_cu_32716c10_217884cuda3std3__45__cpo5beginE - _ZN40_INTERNAL_86e4606c_4_k_cu_32716c10_217884cuda3std6ranges3__45__cpo9iter_moveE)
_ZN40_INTERNAL_86e4606c_4_k_cu_32716c10_217884cuda3std6ranges3__45__cpo9iter_moveE:
	.zero		1
	.type		_ZN40_INTERNAL_86e4606c_4_k_cu_32716c10_217884cuda3std3__45__cpo5beginE,@object
	.size		_ZN40_INTERNAL_86e4606c_4_k_cu_32716c10_217884cuda3std3__45__cpo5beginE,(_ZN40_INTERNAL_86e4606c_4_k_cu_32716c10_217884cuda3std3__442_GLOBAL__N__86e4606c_4_k_cu_32716c10_217886ignoreE - _ZN40_INTERNAL_86e4606c_4_k_cu_32716c10_217884cuda3std3__45__cpo5beginE)
_ZN40_INTERNAL_86e4606c_4_k_cu_32716c10_217884cuda3std3__45__cpo5beginE:
	.zero		1
	.type		_ZN40_INTERNAL_86e4606c_4_k_cu_32716c10_217884cuda3std3__442_GLOBAL__N__86e4606c_4_k_cu_32716c10_217886ignoreE,@object
	.size		_ZN40_INTERNAL_86e4606c_4_k_cu_32716c10_217884cuda3std3__442_GLOBAL__N__86e4606c_4_k_cu_32716c10_217886ignoreE,(_ZN40_INTERNAL_86e4606c_4_k_cu_32716c10_217884cute7productE - _ZN40_INTERNAL_86e4606c_4_k_cu_32716c10_217884cuda3std3__442_GLOBAL__N__86e4606c_4_k_cu_32716c10_217886ignoreE)
_ZN40_INTERNAL_86e4606c_4_k_cu_32716c10_217884cuda3std3__442_GLOBAL__N__86e4606c_4_k_cu_32716c10_217886ignoreE:
	.zero		1
	.type		_ZN40_INTERNAL_86e4606c_4_k_cu_32716c10_217884cute7productE,@object
	.size		_ZN40_INTERNAL_86e4606c_4_k_cu_32716c10_217884cute7productE,(_ZN40_INTERNAL_86e4606c_4_k_cu_32716c10_217884cuda3std3__45__cpo3endE - _ZN40_INTERNAL_86e4606c_4_k_cu_32716c10_217884cute7productE)
_ZN40_INTERNAL_86e4606c_4_k_cu_32716c10_217884cute7productE:
	.zero		1
	.type		_ZN40_INTERNAL_86e4606c_4_k_cu_32716c10_217884cuda3std3__45__cpo3endE,@object
	.size		_ZN40_INTERNAL_86e4606c_4_k_cu_32716c10_217884cuda3std3__45__cpo3endE,(_ZN40_INTERNAL_86e4606c_4_k_cu_32716c10_217884cuda3std3__419piecewise_constructE - _ZN40_INTERNAL_86e4606c_4_k_cu_32716c10_217884cuda3std3__45__cpo3endE)
_ZN40_INTERNAL_86e4606c_4_k_cu_32716c10_217884cuda3std3__45__cpo3endE:
	.zero		1
	.type		_ZN40_INTERNAL_86e4606c_4_k_cu_32716c10_217884cuda3std3__419piecewise_constructE,@object
	.size		_ZN40_INTERNAL_86e4606c_4_k_cu_32716c10_217884cuda3std3__419piecewise_constructE,(_ZN40_INTERNAL_86e4606c_4_k_cu_32716c10_217884cuda3std3__45__cpo4cendE - _ZN40_INTERNAL_86e4606c_4_k_cu_32716c10_217884cuda3std3__419piecewise_constructE)
_ZN40_INTERNAL_86e4606c_4_k_cu_32716c10_217884cuda3std3__419piecewise_constructE:
	.zero		1
	.type		_ZN40_INTERNAL_86e4606c_4_k_cu_32716c10_217884cuda3std3__45__cpo4cendE,@object
	.size		_ZN40_INTERNAL_86e4606c_4_k_cu_32716c10_217884cuda3std3__45__cpo4cendE,(_ZN40_INTERNAL_86e4606c_4_k_cu_32716c10_217884cuda3std6ranges3__45__cpo4swapE - _ZN40_INTERNAL_86e4606c_4_k_cu_32716c10_217884cuda3std3__45__cpo4cendE)
_ZN40_INTERNAL_86e4606c_4_k_cu_32716c10_217884cuda3std3__45__cpo4cendE:
	.zero		1
	.type		_ZN40_INTERNAL_86e4606c_4_k_cu_32716c10_217884cuda3std6ranges3__45__cpo4swapE,@object
	.size		_ZN40_INTERNAL_86e4606c_4_k_cu_32716c10_217884cuda3std6ranges3__45__cpo4swapE,(.L_9 - _ZN40_INTERNAL_86e4606c_4_k_cu_32716c10_217884cuda3std6ranges3__45__cpo4swapE)
_ZN40_INTERNAL_86e4606c_4_k_cu_32716c10_217884cuda3std6ranges3__45__cpo4swapE:
	.zero		1
.L_9:


//--------------------- .nv.constant0._ZN7cutlass13device_kernelINS_4gemm6kernel13GemmUniversalIN4cute5tupleIJiiiiEEENS1_10collective13CollectiveMmaINS1_39MainloopSm90TmaGmmaRmemAWarpSpecializedILi7ENS5_IJNS4_1CILi1EEESB_SB_EEENS1_35KernelTmaWarpSpecializedCooperativeEEENS5_IJNSA_ILi128EEESF_SF_EEENS_12float_e5m2_tENS5_IJSB_llEEESH_SI_NS4_8TiledMMAINS4_8MMA_AtomIJNS4_4SM904GMMA31MMA_64x128x32_F32E5M2E5M2_RS_TNILNSM_7ScaleInE1ELSO_1EEEEEENS4_6LayoutINS5_IJNSA_ILi2EEESB_SB_EEENS5_IJSB_NSA_ILi0EEESU_EEEEENS5_IJNS4_10UnderscoreESX_SX_EEEEENS4_13SM90_TMA_LOADENS4_14ComposedLayoutINS4_7SwizzleILi3ELi4ELi3EEENS4_18smem_ptr_flag_bitsILi8EEENSR_INS5_IJSF_NSA_ILi8EEEEEENS5_IJSB_SF_EEEEEEENS4_9Copy_AtomIJNS4_39AutoVectorizingCopyWithAssumedAlignmentILi128EEESH_EEENS4_8identityES10_S1A_vS1F_EENS_8epilogue10collective6detail29Sm90TmaWarpSpecializedAdapterINS1I_15DefaultEpilogueISH_NS5_IJlSB_lEEES1M_NS1H_6thread17LinearCombinationISH_Li1EffLNS1N_9ScaleType4KindE0ELNS_15FloatRoundStyleE2ESH_EENS1_15EpilogueDefaultEEEEEvvEEEEvNT_6ParamsE --------------------------
	.section	.nv.constant0._ZN7cutlass13device_kernelINS_4gemm6kernel13GemmUniversalIN4cute5tupleIJiiiiEEENS1_10collective13CollectiveMmaINS1_39MainloopSm90TmaGmmaRmemAWarpSpecializedILi7ENS5_IJNS4_1CILi1EEESB_SB_EEENS1_35KernelTmaWarpSpecializedCooperativeEEENS5_IJNSA_ILi128EEESF_SF_EEENS_12float_e5m2_tENS5_IJSB_llEEESH_SI_NS4_8TiledMMAINS4_8MMA_AtomIJNS4_4SM904GMMA31MMA_64x128x32_F32E5M2E5M2_RS_TNILNSM_7ScaleInE1ELSO_1EEEEEENS4_6LayoutINS5_IJNSA_ILi2EEESB_SB_EEENS5_IJSB_NSA_ILi0EEESU_EEEEENS5_IJNS4_10UnderscoreESX_SX_EEEEENS4_13SM90_TMA_LOADENS4_14ComposedLayoutINS4_7SwizzleILi3ELi4ELi3EEENS4_18smem_ptr_flag_bitsILi8EEENSR_INS5_IJSF_NSA_ILi8EEEEEENS5_IJSB_SF_EEEEEEENS4_9Copy_AtomIJNS4_39AutoVectorizingCopyWithAssumedAlignmentILi128EEESH_EEENS4_8identityES10_S1A_vS1F_EENS_8epilogue10collective6detail29Sm90TmaWarpSpecializedAdapterINS1I_15DefaultEpilogueISH_NS5_IJlSB_lEEES1M_NS1H_6thread17LinearCombinationISH_Li1EffLNS1N_9ScaleType4KindE0ELNS_15FloatRoundStyleE2ESH_EENS1_15EpilogueDefaultEEEEEvvEEEEvNT_6ParamsE,"a",@progbits
	.sectionflags	@""
	.align	4
.nv.constant0._ZN7cutlass13device_kernelINS_4gemm6kernel13GemmUniversalIN4cute5tupleIJiiiiEEENS1_10collective13CollectiveMmaINS1_39MainloopSm90TmaGmmaRmemAWarpSpecializedILi7ENS5_IJNS4_1CILi1EEESB_SB_EEENS1_35KernelTmaWarpSpecializedCooperativeEEENS5_IJNSA_ILi128EEESF_SF_EEENS_12float_e5m2_tENS5_IJSB_llEEESH_SI_NS4_8TiledMMAINS4_8MMA_AtomIJNS4_4SM904GMMA31MMA_64x128x32_F32E5M2E5M2_RS_TNILNSM_7ScaleInE1ELSO_1EEEEEENS4_6LayoutINS5_IJNSA_ILi2EEESB_SB_EEENS5_IJSB_NSA_ILi0EEESU_EEEEENS5_IJNS4_10UnderscoreESX_SX_EEEEENS4_13SM90_TMA_LOADENS4_14ComposedLayoutINS4_7SwizzleILi3ELi4ELi3EEENS4_18smem_ptr_flag_bitsILi8EEENSR_INS5_IJSF_NSA_ILi8EEEEEENS5_IJSB_SF_EEEEEEENS4_9Copy_AtomIJNS4_39AutoVectorizingCopyWithAssumedAlignmentILi128EEESH_EEENS4_8identityES10_S1A_vS1F_EENS_8epilogue10collective6detail29Sm90TmaWarpSpecializedAdapterINS1I_15DefaultEpilogueISH_NS5_IJlSB_lEEES1M_NS1H_6thread17LinearCombinationISH_Li1EffLNS1N_9ScaleType4KindE0ELNS_15FloatRoundStyleE2ESH_EENS1_15EpilogueDefaultEEEEEvvEEEEvNT_6ParamsE:
	.zero		1664


//--------------------- SYMBOLS --------------------------

	.type		.nv.reservedSmem.offset0,@object
	.size		.nv.reservedSmem.offset0,0x4
	.type		__assertfail,@function
